def attn_fwd(
    Q,
    K,
    V,
    Out,
    Lse,
    sm_scale,
    stride_qz,
    stride_qh,
    stride_qm,
    stride_qk,
    stride_kz,
    stride_kh,
    stride_kn,
    stride_kk,
    stride_vz,
    stride_vh,
    stride_vn,
    stride_vk,
    stride_oz,
    stride_oh,
    stride_om,
    stride_ok,
    seqlen_q,
    seqlen_k,
    BLOCK_M: tl.constexpr,
    BLOCK_N: tl.constexpr,
    HEAD_DIM: tl.constexpr,
    CAUSAL: tl.constexpr,
):
    start_m = tl.program_id(0)
    off_hz = tl.program_id(1)
    q_off = off_hz * stride_qh
    k_off = off_hz * stride_kh
    v_off = off_hz * stride_vh
    offs_m = start_m * BLOCK_M + tl.arange(0, BLOCK_M)
    offs_d = tl.arange(0, HEAD_DIM)
    offs_n = tl.arange(0, BLOCK_N)
    q_ptrs = Q + q_off + offs_m[:, None] * stride_qm + offs_d[None, :] * stride_qk
    k_ptrs = K + k_off + offs_d[:, None] * stride_kk + offs_n[None, :] * stride_kn
    v_ptrs = V + v_off + offs_n[:, None] * stride_vn + offs_d[None, :] * stride_vk
    m_i = tl.full([BLOCK_M], float("-inf"), dtype=tl.float32)
    l_i = tl.zeros([BLOCK_M], dtype=tl.float32) + 1.0
    acc = tl.zeros([BLOCK_M, HEAD_DIM], dtype=tl.float32)
    q = tl.load(q_ptrs)
    acc, l_i, m_i = _attn_fwd_inner(
        acc,
        l_i,
        m_i,
        q,
        k_ptrs,
        v_ptrs,
        sm_scale,
        stride_kn,
        stride_vn,
        start_m,
        seqlen_k,
        BLOCK_M,
        BLOCK_N,
        HEAD_DIM,
        CAUSAL,
    )
    acc = acc / l_i[:, None]
    lse = m_i + tl.math.log2(l_i) / 1.4426950408889634
    o_ptrs = (
        Out
        + off_hz * stride_oh
        + offs_m[:, None] * stride_om
        + offs_d[None, :] * stride_ok
    )
    tl.store(o_ptrs, acc.to(Out.dtype.element_ty))
    tl.store(Lse + off_hz * seqlen_q + offs_m, lse)

# config = {"BLOCK_M": 64, "BLOCK_N": 64, "HEAD_DIM": 256, "arch": "sm_90", "causal": true, "dtype": "fp8e4m3", "num_stages": 2, "num_warps": 8}
# arch = sm_90


// ===== COMPILED SASS (sm_90a) =====

	.target	sm_90a

	.elftype	@"ET_EXEC"


//--------------------- .note.nv.tkinfo           --------------------------
	.section	.note.nv.tkinfo,"",@"SHT_NOTE"
	.sectionflags	@"SHF_NOTE_NV_TKINFO"
	.tkinfo
        /*0018*/ 	.word	0x00000002
        /*0030*/ 	.string	""
        /*0030*/ 	.string	"ptxas"
        /*0030*/ 	.string	"Cuda compilation tools, release 13.0, V13.0.88"
        /*0030*/ 	.string	"Build cuda_13.0.r13.0/compiler.36424714_0"
        /*0030*/ 	.string	"-v  -suppress-debug-info  -lineinfo  -arch sm_90a "



//--------------------- .note.nv.cuinfo           --------------------------
	.section	.note.nv.cuinfo,"",@"SHT_NOTE"
	.sectionflags	@"SHF_NOTE_NV_CUINFO"
        /*0018*/ 	.short	0x0002
        /*001a*/ 	.short	0x005a
        /*001c*/ 	.short	0x0082
	.zero		2


//--------------------- .nv.info                  --------------------------
	.section	.nv.info,"",@"SHT_CUDA_INFO"
	.align	4


	//----- nvinfo : EIATTR_REGCOUNT
	.align		4
        /*0000*/ 	.byte	0x04, 0x2f
        /*0002*/ 	.short	(.L_2 - .L_1)
	.align		4
.L_1:
        /*0004*/ 	.word	index@(attn_fwd)
        /*0008*/ 	.word	0x000000ff


	//----- nvinfo : EIATTR_FRAME_SIZE
	.align		4
.L_2:
        /*000c*/ 	.byte	0x04, 0x11
        /*000e*/ 	.short	(.L_4 - .L_3)
	.align		4
.L_3:
        /*0010*/ 	.word	index@(attn_fwd)
        /*0014*/ 	.word	0x00000188


	//----- nvinfo : EIATTR_MIN_STACK_SIZE
	.align		4
.L_4:
        /*0018*/ 	.byte	0x04, 0x12
        /*001a*/ 	.short	(.L_6 - .L_5)
	.align		4
.L_5:
        /*001c*/ 	.word	index@(attn_fwd)
        /*0020*/ 	.word	0x00000188
.L_6:


//--------------------- .nv.compat                --------------------------
	.section	.nv.compat,"",@"SHT_CUDA_COMPAT_INFO"
	.align	4
        /*0000*/ 	.byte	0x02, 0x09, 0x01, 0x00, 0x02, 0x02, 0x04, 0x00, 0x02, 0x05, 0x05, 0x00, 0x03, 0x07, 0x01, 0x01
        /*0010*/ 	.byte	0x02, 0x03, 0x00, 0x00, 0x02, 0x06, 0x01, 0x00, 0x04, 0x0b, 0x08, 0x00, 0x00, 0x00, 0x00, 0x00
        /*0020*/ 	.byte	0x00, 0x00, 0x00, 0x00


//--------------------- .nv.info.attn_fwd         --------------------------
	.section	.nv.info.attn_fwd,"",@"SHT_CUDA_INFO"
	.sectionflags	@""
	.align	4


	//----- nvinfo : EIATTR_CUDA_API_VERSION
	.align		4
        /*0000*/ 	.byte	0x04, 0x37
        /*0002*/ 	.short	(.L_8 - .L_7)
.L_7:
        /*0004*/ 	.word	0x00000082


	//----- nvinfo : EIATTR_KPARAM_INFO
	.align		4
.L_8:
        /*0008*/ 	.byte	0x04, 0x17
        /*000a*/ 	.short	(.L_10 - .L_9)
.L_9:
        /*000c*/ 	.word	0x00000000
        /*0010*/ 	.short	0x0019
        /*0012*/ 	.short	0x0080
        /*0014*/ 	.byte	0x00, 0xf4, 0x21, 0x00


	//----- nvinfo : EIATTR_KPARAM_INFO
	.align		4
.L_10:
        /*0018*/ 	.byte	0x04, 0x17
        /*001a*/ 	.short	(.L_12 - .L_11)
.L_11:
        /*001c*/ 	.word	0x00000000
        /*0020*/ 	.short	0x0018
        /*0022*/ 	.short	0x0078
        /*0024*/ 	.byte	0x00, 0xf4, 0x21, 0x00


	//----- nvinfo : EIATTR_KPARAM_INFO
	.align		4
.L_12:
        /*0028*/ 	.byte	0x04, 0x17
        /*002a*/ 	.short	(.L_14 - .L_13)
.L_13:
        /*002c*/ 	.word	0x00000000
        /*0030*/ 	.short	0x0017
        /*0032*/ 	.short	0x0070
        /*0034*/ 	.byte	0x00, 0xf0, 0x11, 0x00


	//----- nvinfo : EIATTR_KPARAM_INFO
	.align		4
.L_14:
        /*0038*/ 	.byte	0x04, 0x17
        /*003a*/ 	.short	(.L_16 - .L_15)
.L_15:
        /*003c*/ 	.word	0x00000000
        /*0040*/ 	.short	0x0016
        /*0042*/ 	.short	0x006c
        /*0044*/ 	.byte	0x00, 0xf0, 0x11, 0x00


	//----- nvinfo : EIATTR_KPARAM_INFO
	.align		4
.L_16:
        /*0048*/ 	.byte	0x04, 0x17
        /*004a*/ 	.short	(.L_18 - .L_17)
.L_17:
        /*004c*/ 	.word	0x00000000
        /*0050*/ 	.short	0x0015
        /*0052*/ 	.short	0x0068
        /*0054*/ 	.byte	0x00, 0xf0, 0x11, 0x00


	//----- nvinfo : EIATTR_KPARAM_INFO
	.align		4
.L_18:
        /*0058*/ 	.byte	0x04, 0x17
        /*005a*/ 	.short	(.L_20 - .L_19)
.L_19:
        /*005c*/ 	.word	0x00000000
        /*0060*/ 	.short	0x0014
        /*0062*/ 	.short	0x0064
        /*0064*/ 	.byte	0x00, 0xf0, 0x11, 0x00


	//----- nvinfo : EIATTR_KPARAM_INFO
	.align		4
.L_20:
        /*0068*/ 	.byte	0x04, 0x17
        /*006a*/ 	.short	(.L_22 - .L_21)
.L_21:
        /*006c*/ 	.word	0x00000000
        /*0070*/ 	.short	0x0013
        /*0072*/ 	.short	0x0060
        /*0074*/ 	.byte	0x00, 0xf0, 0x11, 0x00


	//----- nvinfo : EIATTR_KPARAM_INFO
	.align		4
.L_22:
        /*0078*/ 	.byte	0x04, 0x17
        /*007a*/ 	.short	(.L_24 - .L_23)
.L_23:
        /*007c*/ 	.word	0x00000000
        /*0080*/ 	.short	0x0012
        /*0082*/ 	.short	0x005c
        /*0084*/ 	.byte	0x00, 0xf0, 0x11, 0x00


	//----- nvinfo : EIATTR_KPARAM_INFO
	.align		4
.L_24:
        /*0088*/ 	.byte	0x04, 0x17
        /*008a*/ 	.short	(.L_26 - .L_25)
.L_25:
        /*008c*/ 	.word	0x00000000
        /*0090*/ 	.short	0x0011
        /*0092*/ 	.short	0x0058
        /*0094*/ 	.byte	0x00, 0xf0, 0x11, 0x00


	//----- nvinfo : EIATTR_KPARAM_INFO
	.align		4
.L_26:
        /*0098*/ 	.byte	0x04, 0x17
        /*009a*/ 	.short	(.L_28 - .L_27)
.L_27:
        /*009c*/ 	.word	0x00000000
        /*00a0*/ 	.short	0x0010
        /*00a2*/ 	.short	0x0054
        /*00a4*/ 	.byte	0x00, 0xf0, 0x11, 0x00


	//----- nvinfo : EIATTR_KPARAM_INFO
	.align		4
.L_28:
        /*00a8*/ 	.byte	0x04, 0x17
        /*00aa*/ 	.short	(.L_30 - .L_29)
.L_29:
        /*00ac*/ 	.word	0x00000000
        /*00b0*/ 	.short	0x000f
        /*00b2*/ 	.short	0x0050
        /*00b4*/ 	.byte	0x00, 0xf0, 0x11, 0x00


	//----- nvinfo : EIATTR_KPARAM_INFO
	.align		4
.L_30:
        /*00b8*/ 	.byte	0x04, 0x17
        /*00ba*/ 	.short	(.L_32 - .L_31)
.L_31:
        /*00bc*/ 	.word	0x00000000
        /*00c0*/ 	.short	0x000e
        /*00c2*/ 	.short	0x004c
        /*00c4*/ 	.byte	0x00, 0xf0, 0x11, 0x00


	//----- nvinfo : EIATTR_KPARAM_INFO
	.align		4
.L_32:
        /*00c8*/ 	.byte	0x04, 0x17
        /*00ca*/ 	.short	(.L_34 - .L_33)
.L_33:
        /*00cc*/ 	.word	0x00000000
        /*00d0*/ 	.short	0x000d
        /*00d2*/ 	.short	0x0048
        /*00d4*/ 	.byte	0x00, 0xf0, 0x11, 0x00


	//----- nvinfo : EIATTR_KPARAM_INFO
	.align		4
.L_34:
        /*00d8*/ 	.byte	0x04, 0x17
        /*00da*/ 	.short	(.L_36 - .L_35)
.L_35:
        /*00dc*/ 	.word	0x00000000
        /*00e0*/ 	.short	0x000c
        /*00e2*/ 	.short	0x0044
        /*00e4*/ 	.byte	0x00, 0xf0, 0x11, 0x00


	//----- nvinfo : EIATTR_KPARAM_INFO
	.align		4
.L_36:
        /*00e8*/ 	.byte	0x04, 0x17
        /*00ea*/ 	.short	(.L_38 - .L_37)
.L_37:
        /*00ec*/ 	.word	0x00000000
        /*00f0*/ 	.short	0x000b
        /*00f2*/ 	.short	0x0040
        /*00f4*/ 	.byte	0x00, 0xf0, 0x11, 0x00


	//----- nvinfo : EIATTR_KPARAM_INFO
	.align		4
.L_38:
        /*00f8*/ 	.byte	0x04, 0x17
        /*00fa*/ 	.short	(.L_40 - .L_39)
.L_39:
        /*00fc*/ 	.word	0x00000000
        /*0100*/ 	.short	0x000a
        /*0102*/ 	.short	0x003c
        /*0104*/ 	.byte	0x00, 0xf0, 0x11, 0x00


	//----- nvinfo : EIATTR_KPARAM_INFO
	.align		4
.L_40:
        /*0108*/ 	.byte	0x04, 0x17
        /*010a*/ 	.short	(.L_42 - .L_41)
.L_41:
        /*010c*/ 	.word	0x00000000
        /*0110*/ 	.short	0x0009
        /*0112*/ 	.short	0x0038
        /*0114*/ 	.byte	0x00, 0xf0, 0x11, 0x00


	//----- nvinfo : EIATTR_KPARAM_INFO
	.align		4
.L_42:
        /*0118*/ 	.byte	0x04, 0x17
        /*011a*/ 	.short	(.L_44 - .L_43)
.L_43:
        /*011c*/ 	.word	0x00000000
        /*0120*/ 	.short	0x0008
        /*0122*/ 	.short	0x0034
        /*0124*/ 	.byte	0x00, 0xf0, 0x11, 0x00


	//----- nvinfo : EIATTR_KPARAM_INFO
	.align		4
.L_44:
        /*0128*/ 	.byte	0x04, 0x17
        /*012a*/ 	.short	(.L_46 - .L_45)
.L_45:
        /*012c*/ 	.word	0x00000000
        /*0130*/ 	.short	0x0007
        /*0132*/ 	.short	0x0030
        /*0134*/ 	.byte	0x00, 0xf0, 0x11, 0x00


	//----- nvinfo : EIATTR_KPARAM_INFO
	.align		4
.L_46:
        /*0138*/ 	.byte	0x04, 0x17
        /*013a*/ 	.short	(.L_48 - .L_47)
.L_47:
        /*013c*/ 	.word	0x00000000
        /*0140*/ 	.short	0x0006
        /*0142*/ 	.short	0x002c
        /*0144*/ 	.byte	0x00, 0xf0, 0x11, 0x00


	//----- nvinfo : EIATTR_KPARAM_INFO
	.align		4
.L_48:
        /*0148*/ 	.byte	0x04, 0x17
        /*014a*/ 	.short	(.L_50 - .L_49)
.L_49:
        /*014c*/ 	.word	0x00000000
        /*0150*/ 	.short	0x0005
        /*0152*/ 	.short	0x0028
        /*0154*/ 	.byte	0x00, 0xf0, 0x11, 0x00


	//----- nvinfo : EIATTR_KPARAM_INFO
	.align		4
.L_50:
        /*0158*/ 	.byte	0x04, 0x17
        /*015a*/ 	.short	(.L_52 - .L_51)
.L_51:
        /*015c*/ 	.word	0x00000000
        /*0160*/ 	.short	0x0004
        /*0162*/ 	.short	0x0020
        /*0164*/ 	.byte	0x00, 0xf4, 0x21, 0x00


	//----- nvinfo : EIATTR_KPARAM_INFO
	.align		4
.L_52:
        /*0168*/ 	.byte	0x04, 0x17
        /*016a*/ 	.short	(.L_54 - .L_53)
.L_53:
        /*016c*/ 	.word	0x00000000
        /*0170*/ 	.short	0x0003
        /*0172*/ 	.short	0x0018
        /*0174*/ 	.byte	0x00, 0xf4, 0x21, 0x00


	//----- nvinfo : EIATTR_KPARAM_INFO
	.align		4
.L_54:
        /*0178*/ 	.byte	0x04, 0x17
        /*017a*/ 	.short	(.L_56 - .L_55)
.L_55:
        /*017c*/ 	.word	0x00000000
        /*0180*/ 	.short	0x0002
        /*0182*/ 	.short	0x0010
        /*0184*/ 	.byte	0x00, 0xf4, 0x21, 0x00


	//----- nvinfo : EIATTR_KPARAM_INFO
	.align		4
.L_56:
        /*0188*/ 	.byte	0x04, 0x17
        /*018a*/ 	.short	(.L_58 - .L_57)
.L_57:
        /*018c*/ 	.word	0x00000000
        /*0190*/ 	.short	0x0001
        /*0192*/ 	.short	0x0008
        /*0194*/ 	.byte	0x00, 0xf4, 0x21, 0x00


	//----- nvinfo : EIATTR_KPARAM_INFO
	.align		4
.L_58:
        /*0198*/ 	.byte	0x04, 0x17
        /*019a*/ 	.short	(.L_60 - .L_59)
.L_59:
        /*019c*/ 	.word	0x00000000
        /*01a0*/ 	.short	0x0000
        /*01a2*/ 	.short	0x0000
        /*01a4*/ 	.byte	0x00, 0xf4, 0x21, 0x00


	//----- nvinfo : EIATTR_SPARSE_MMA_MASK
	.align		4
.L_60:
        /*01a8*/ 	.byte	0x03, 0x50
        /*01aa*/ 	.short	0x0000


	//----- nvinfo : EIATTR_MAXREG_COUNT
	.align		4
        /*01ac*/ 	.byte	0x03, 0x1b
        /*01ae*/ 	.short	0x00ff


	//----- nvinfo : EIATTR_NUM_BARRIERS
	.align		4
        /*01b0*/ 	.byte	0x02, 0x4c
        /*01b2*/ 	.byte	0x01
	.zero		1


	//----- nvinfo : EIATTR_ANNOTATIONS
	.align		4
        /*01b4*/ 	.byte	0x04, 0x55
        /*01b6*/ 	.short	(.L_62 - .L_61)


	//   ....[0]....
.L_61:
        /*01b8*/ 	.word	0x00000001
        /*01bc*/ 	.byte	0xd0, 0x1a, 0x00, 0x00, 0x01, 0x00, 0x00, 0x00, 0xd0, 0x1d, 0x00, 0x00, 0x01, 0x00, 0x00, 0x00
        /* <DEDUP_REMOVED lines=95> */
        /*07bc*/ 	.byte	0x10, 0x6f, 0x00, 0x00, 0x01, 0x00, 0x00, 0x00, 0xc0, 0x75, 0x00, 0x00


	//----- nvinfo : EIATTR_MERCURY_ISA_VERSION
	.align		4
.L_62:
        /*07c8*/ 	.byte	0x03, 0x5f
        /*07ca*/ 	.short	0x0101


	//----- nvinfo : EIATTR_COOP_GROUP_MASK_REGIDS
	.align		4
        /*07cc*/ 	.byte	0x04, 0x29
        /*07ce*/ 	.short	(.L_64 - .L_63)


	//   ....[0]....
.L_63:
        /*07d0*/ 	.word	0xffffffff


	//   ....[1]....
        /*07d4*/ 	.word	0xffffffff


	//   ....[2]....
        /*07d8*/ 	.word	0xffffffff


	//   ....[3]....
        /*07dc*/ 	.word	0xffffffff


	//   ....[4]....
        /*07e0*/ 	.word	0xffffffff


	//   ....[5]....
        /*07e4*/ 	.word	0xffffffff


	//   ....[6]....
        /*07e8*/ 	.word	0xffffffff


	//   ....[7]....
        /*07ec*/ 	.word	0xffffffff


	//   ....[8]....
        /*07f0*/ 	.word	0xffffffff


	//   ....[9]....
        /*07f4*/ 	.word	0xffffffff


	//   ....[10]....
        /*07f8*/ 	.word	0xffffffff


	//   ....[11]....
        /*07fc*/ 	.word	0xffffffff


	//   ....[12]....
        /*0800*/ 	.word	0xffffffff


	//   ....[13]....
        /*0804*/ 	.word	0xffffffff


	//   ....[14]....
        /*0808*/ 	.word	0xffffffff


	//   ....[15]....
        /*080c*/ 	.word	0xffffffff


	//----- nvinfo : EIATTR_COOP_GROUP_INSTR_OFFSETS
	.align		4
.L_64:
        /*0810*/ 	.byte	0x04, 0x28
        /*0812*/ 	.short	(.L_66 - .L_65)


	//   ....[0]....
.L_65:
        /*0814*/ 	.word	0x00007250


	//   ....[1]....
        /*0818*/ 	.word	0x00007270


	//   ....[2]....
        /*081c*/ 	.word	0x000072e0


	//   ....[3]....
        /*0820*/ 	.word	0x00007370


	//   ....[4]....
        /*0824*/ 	.word	0x00007b50


	//   ....[5]....
        /*0828*/ 	.word	0x00007b60


	//   ....[6]....
        /*082c*/ 	.word	0x00007b80


	//   ....[7]....
        /*0830*/ 	.word	0x00007b90


	//   ....[8]....
        /*0834*/ 	.word	0x00007ff0


	//   ....[9]....
        /*0838*/ 	.word	0x00008040


	//   ....[10]....
        /*083c*/ 	.word	0x00008070


	//   ....[11]....
        /*0840*/ 	.word	0x00008080


	//   ....[12]....
        /*0844*/ 	.word	0x000087b0


	//   ....[13]....
        /*0848*/ 	.word	0x000087c0


	//   ....[14]....
        /*084c*/ 	.word	0x00008810


	//   ....[15]....
        /*0850*/ 	.word	0x00008830


	//----- nvinfo : EIATTR_EXIT_INSTR_OFFSETS
	.align		4
.L_66:
        /*0854*/ 	.byte	0x04, 0x1c
        /*0856*/ 	.short	(.L_68 - .L_67)


	//   ....[0]....
.L_67:
        /*0858*/ 	.word	0x0000c1c0


	//   ....[1]....
        /*085c*/ 	.word	0x0000c1f0


	//----- nvinfo : EIATTR_REQNTID
	.align		4
.L_68:
        /*0860*/ 	.byte	0x04, 0x10
        /*0862*/ 	.short	(.L_70 - .L_69)
.L_69:
        /*0864*/ 	.word	0x00000100
        /*0868*/ 	.word	0x00000001
        /*086c*/ 	.word	0x00000001


	//----- nvinfo : EIATTR_CBANK_PARAM_SIZE
	.align		4
.L_70:
        /*0870*/ 	.byte	0x03, 0x19
        /*0872*/ 	.short	0x0088


	//----- nvinfo : EIATTR_PARAM_CBANK
	.align		4
        /*0874*/ 	.byte	0x04, 0x0a
        /*0876*/ 	.short	(.L_72 - .L_71)
	.align		4
.L_71:
        /*0878*/ 	.word	index@(.nv.constant0.attn_fwd)
        /*087c*/ 	.short	0x0210
        /*087e*/ 	.short	0x0088


	//----- nvinfo : EIATTR_SW_WAR
	.align		4
.L_72:
        /*0880*/ 	.byte	0x04, 0x36
        /*0882*/ 	.short	(.L_74 - .L_73)
.L_73:
        /*0884*/ 	.word	0x00000008
.L_74:


//--------------------- .nv.callgraph             --------------------------
	.section	.nv.callgraph,"",@"SHT_CUDA_CALLGRAPH"
	.align	4
	.sectionentsize	8
	.align		4
        /*0000*/ 	.word	0x00000000
	.align		4
        /*0004*/ 	.word	0xffffffff
	.align		4
        /*0008*/ 	.word	0x00000000
	.align		4
        /*000c*/ 	.word	0xfffffffe
	.align		4
        /*0010*/ 	.word	0x00000000
	.align		4
        /*0014*/ 	.word	0xfffffffd
	.align		4
        /*0018*/ 	.word	0x00000000
	.align		4
        /*001c*/ 	.word	0xfffffffc


//--------------------- .nv.constant4             --------------------------
	.section	.nv.constant4,"a",@progbits
	.align	8
	.align		8
.nv.constant4:
        /*0000*/ 	.dword	_$_str


//--------------------- .text.attn_fwd            --------------------------
	.section	.text.attn_fwd,"ax",@progbits
	.align	128
        .global         attn_fwd
        .type           attn_fwd,@function
        .size           attn_fwd,(.L_x_3 - attn_fwd)
        .other          attn_fwd,@"STO_CUDA_ENTRY STV_DEFAULT"
attn_fwd:
.text.attn_fwd:
[----:B------:R-:W0:Y:S01]  /*0000*/  LDC R1, c[0x0][0x28] ;  /* 0x00000a00ff017b82 */ /* 0x000e220000000800 */
[----:B------:R-:W1:Y:S07]  /*0010*/  S2R R2, SR_CTAID.X ;  /* 0x0000000000027919 */ /* 0x000e6e0000002500 */
[----:B------:R-:W2:Y:S01]  /*0020*/  S2UR UR6, SR_CTAID.Y ;  /* 0x00000000000679c3 */ /* 0x000ea20000002600 */
[----:B------:R-:W-:Y:S01]  /*0030*/  ULDC.64 UR4, c[0x0][0x240] ;  /* 0x0000900000047ab9 */ /* 0x000fe20000000a00 */
[----:B0-----:R-:W-:Y:S01]  /*0040*/  VIADD R1, R1, 0xfffffe78 ;  /* 0xfffffe7801017836 */ /* 0x001fe20000000000 */
[----:B------:R-:W0:Y:S05]  /*0050*/  S2R R140, SR_TID.X ;  /* 0x00000000008c7919 */ /* 0x000e2a0000002100 */
[----:B------:R-:W3:Y:S08]  /*0060*/  LDC R22, c[0x0][0x248] ;  /* 0x00009200ff167b82 */ /* 0x000ef00000000800 */
[----:B------:R-:W4:Y:S01]  /*0070*/  LDC.64 R8, c[0x0][0x210] ;  /* 0x00008400ff087b82 */ /* 0x000f220000000a00 */
[----:B--2---:R-:W-:-:S03]  /*0080*/  UIMAD UR4, UR6, UR4, URZ ;  /* 0x00000004060472a4 */ /* 0x004fc6000f8e023f */
[----:B------:R-:W-:Y:S01]  /*0090*/  ULDC.64 UR6, c[0x0][0x208] ;  /* 0x0000820000067ab9 */ /* 0x000fe20000000a00 */
[----:B-1----:R-:W-:Y:S01]  /*00a0*/  IMAD.SHL.U32 R2, R2, 0x40, RZ ;  /* 0x0000004002027824 */ /* 0x002fe200078e00ff */
[----:B0-----:R-:W-:-:S04]  /*00b0*/  SHF.R.U32.HI R5, RZ, 0x6, R140 ;  /* 0x00000006ff057819 */ /* 0x001fc8000001168c */
[----:B------:R-:W-:Y:S02]  /*00c0*/  LOP3.LUT R0, R2, 0x3f, R140, 0xf8, !PT ;  /* 0x0000003f02007812 */ /* 0x000fe400078ef88c */
[----:B------:R-:W-:Y:S02]  /*00d0*/  SGXT.U32 R5, R5, 0x2 ;  /* 0x000000020505781a */ /* 0x000fe40000000000 */
[----:B------:R-:W-:Y:S01]  /*00e0*/  LEA.HI R4, R140, 0x8c, RZ, 0x1a ;  /* 0x0000008c8c047811 */ /* 0x000fe200078fd0ff */
[----:B------:R-:W-:Y:S01]  /*00f0*/  IMAD R3, R0, UR5, RZ ;  /* 0x0000000500037c24 */ /* 0x000fe2000f8e02ff */
[----:B------:R-:W-:Y:S01]  /*0100*/  USHF.R.S32.HI UR5, URZ, 0x1f, UR4 ;  /* 0x0000001f3f057899 */ /* 0x000fe20008011404 */
[----:B---3--:R-:W-:-:S03]  /*0110*/  IMAD R7, R5, R22, RZ ;  /* 0x0000001605077224 */ /* 0x008fc600078e02ff */
[----:B----4-:R-:W-:Y:S01]  /*0120*/  IADD3 R19, P0, P1, R3, UR4, R8 ;  /* 0x0000000403137c10 */ /* 0x010fe2000f91e008 */
[----:B------:R-:W-:Y:S01]  /*0130*/  IMAD R45, R22, 0x4, R7 ;  /* 0x00000004162d7824 */ /* 0x000fe200078e0207 */
[----:B------:R-:W-:Y:S02]  /*0140*/  SHF.R.S32.HI R0, RZ, 0x1f, R3 ;  /* 0x0000001fff007819 */ /* 0x000fe40000011403 */
[----:B------:R-:W-:Y:S02]  /*0150*/  LEA.HI R3, R140, 0xc, RZ, 0x1a ;  /* 0x0000000c8c037811 */ /* 0x000fe400078fd0ff */
[----:B------:R-:W-:Y:S02]  /*0160*/  IADD3.X R0, R0, UR5, R9, P0, P1 ;  /* 0x0000000500007c10 */ /* 0x000fe400087e2409 */
[-C--:B------:R-:W-:Y:S01]  /*0170*/  IADD3 R10, P0, R7, R19.reuse, RZ ;  /* 0x00000013070a7210 */ /* 0x080fe20007f1e0ff */
[-C--:B------:R-:W-:Y:S01]  /*0180*/  IMAD R8, R3, R22.reuse, RZ ;  /* 0x0000001603087224 */ /* 0x080fe200078e02ff */
[----:B------:R-:W-:Y:S01]  /*0190*/  IADD3 R12, P1, R45, R19, RZ ;  /* 0x000000132d0c7210 */ /* 0x000fe20007f3e0ff */
[----:B------:R-:W-:Y:S01]  /*01a0*/  IMAD R17, R4, R22, RZ ;  /* 0x0000001604117224 */ /* 0x000fe200078e02ff */
[----:B------:R-:W-:-:S02]  /*01b0*/  LEA.HI.X.SX32 R11, R7, R0, 0x1, P0 ;  /* 0x00000000070b7211 */ /* 0x000fc400000f0eff */
[C---:B------:R-:W-:Y:S02]  /*01c0*/  LEA.HI R7, R140.reuse, 0x9c, RZ, 0x1a ;  /* 0x0000009c8c077811 */ /* 0x040fe400078fd0ff */
[----:B------:R-:W-:Y:S01]  /*01d0*/  LEA.HI.X.SX32 R13, R45, R0, 0x1, P1 ;  /* 0x000000002d0d7211 */ /* 0x000fe200008f0eff */
[----:B------:R0:W2:Y:S01]  /*01e0*/  LDG.E.U8 R20, desc[UR6][R10.64] ;  /* 0x000000060a147981 */ /* 0x0000a2000c1e1100 */
[----:B------:R-:W-:Y:S02]  /*01f0*/  LEA.HI R6, R140, 0x1c, RZ, 0x1a ;  /* 0x0000001c8c067811 */ /* 0x000fe400078fd0ff */
[-C--:B------:R-:W-:Y:S01]  /*0200*/  IADD3 R14, P0, R8, R19.reuse, RZ ;  /* 0x00000013080e7210 */ /* 0x080fe20007f1e0ff */
[----:B------:R1:W3:Y:S01]  /*0210*/  LDG.E.U8 R21, desc[UR6][R12.64] ;  /* 0x000000060c157981 */ /* 0x0002e2000c1e1100 */
[----:B------:R-:W-:Y:S01]  /*0220*/  IADD3 R28, P1, R17, R19, RZ ;  /* 0x00000013111c7210 */ /* 0x000fe20007f3e0ff */
[----:B------:R-:W-:Y:S01]  /*0230*/  IMAD R9, R6, R22, RZ ;  /* 0x0000001606097224 */ /* 0x000fe200078e02ff */
[----:B------:R-:W-:-:S02]  /*0240*/  LEA.HI.X.SX32 R15, R8, R0, 0x1, P0 ;  /* 0x00000000080f7211 */ /* 0x000fc400000f0eff */
[----:B------:R-:W-:Y:S01]  /*0250*/  LEA.HI.X.SX32 R29, R17, R0, 0x1, P1 ;  /* 0x00000000111d7211 */ /* 0x000fe200008f0eff */
[-C--:B0-----:R-:W-:Y:S01]  /*0260*/  IMAD R10, R7, R22.reuse, RZ ;  /* 0x00000016070a7224 */ /* 0x081fe200078e02ff */
[----:B------:R-:W-:Y:S01]  /*0270*/  LEA.HI R8, R140, 0x2c, RZ, 0x1a ;  /* 0x0000002c8c087811 */ /* 0x000fe200078fd0ff */
[----:B------:R0:W4:Y:S01]  /*0280*/  LDG.E.U8 R23, desc[UR6][R14.64] ;  /* 0x000000060e177981 */ /* 0x000122000c1e1100 */
[-C--:B------:R-:W-:Y:S02]  /*0290*/  IADD3 R16, P0, R9, R19.reuse, RZ ;  /* 0x0000001309107210 */ /* 0x080fe40007f1e0ff */
[----:B------:R-:W-:Y:S01]  /*02a0*/  IADD3 R34, P1, R10, R19, RZ ;  /* 0x000000130a227210 */ /* 0x000fe20007f3e0ff */
[----:B------:R-:W-:Y:S01]  /*02b0*/  IMAD R11, R8, R22, RZ ;  /* 0x00000016080b7224 */ /* 0x000fe200078e02ff */
[----:B-1----:R-:W-:Y:S01]  /*02c0*/  LEA.HI R12, R140, 0x4c, RZ, 0x1a ;  /* 0x0000004c8c0c7811 */ /* 0x002fe200078fd0ff */
[----:B------:R-:W5:Y:S01]  /*02d0*/  LDG.E.U8 R24, desc[UR6][R28.64] ;  /* 0x000000061c187981 */ /* 0x000f62000c1e1100 */
[----:B------:R-:W-:-:S02]  /*02e0*/  LEA.HI.X.SX32 R35, R10, R0, 0x1, P1 ;  /* 0x000000000a237211 */ /* 0x000fc400008f0eff */
[----:B------:R-:W-:Y:S02]  /*02f0*/  LEA.HI R10, R140, 0x3c, RZ, 0x1a ;  /* 0x0000003c8c0a7811 */ /* 0x000fe400078fd0ff */
[----:B------:R-:W-:Y:S01]  /*0300*/  LEA.HI.X.SX32 R17, R9, R0, 0x1, P0 ;  /* 0x0000000009117211 */ /* 0x000fe200000f0eff */
[-C--:B0-----:R-:W-:Y:S01]  /*0310*/  IMAD R15, R12, R22.reuse, RZ ;  /* 0x000000160c0f7224 */ /* 0x081fe200078e02ff */
[----:B------:R-:W-:Y:S01]  /*0320*/  LEA.HI R9, R140, 0xac, RZ, 0x1a ;  /* 0x000000ac8c097811 */ /* 0x000fe200078fd0ff */
[-C--:B------:R-:W-:Y:S01]  /*0330*/  IMAD R14, R10, R22.reuse, RZ ;  /* 0x000000160a0e7224 */ /* 0x080fe200078e02ff */
[----:B------:R-:W-:Y:S01]  /*0340*/  IADD3 R30, P0, R11, R19, RZ ;  /* 0x000000130b1e7210 */ /* 0x000fe20007f1e0ff */
[----:B------:R0:W5:Y:S02]  /*0350*/  LDG.E.U8 R25, desc[UR6][R16.64] ;  /* 0x0000000610197981 */ /* 0x000164000c1e1100 */
[----:B------:R-:W-:Y:S01]  /*0360*/  IMAD R13, R9, R22, RZ ;  /* 0x00000016090d7224 */ /* 0x000fe200078e02ff */
[----:B------:R-:W-:Y:S01]  /*0370*/  LEA.HI.X.SX32 R31, R11, R0, 0x1, P0 ;  /* 0x000000000b1f7211 */ /* 0x000fe200000f0eff */
[----:B------:R1:W5:Y:S01]  /*0380*/  LDG.E.U8 R26, desc[UR6][R34.64] ;  /* 0x00000006221a7981 */ /* 0x000362000c1e1100 */
[----:B------:R-:W-:-:S02]  /*0390*/  LEA.HI R11, R140, 0xbc, RZ, 0x1a ;  /* 0x000000bc8c0b7811 */ /* 0x000fc400078fd0ff */
[CC--:B------:R-:W-:Y:S01]  /*03a0*/  IADD3 R32, P0, R14.reuse, R19.reuse, RZ ;  /* 0x000000130e207210 */ /* 0x0c0fe20007f1e0ff */
[----:B------:R-:W5:Y:S01]  /*03b0*/  LDG.E.U8 R27, desc[UR6][R30.64] ;  /* 0x000000061e1b7981 */ /* 0x000f62000c1e1100 */
[-C--:B------:R-:W-:Y:S01]  /*03c0*/  IADD3 R36, P1, R13, R19.reuse, RZ ;  /* 0x000000130d247210 */ /* 0x080fe20007f3e0ff */
[----:B0-----:R-:W-:Y:S01]  /*03d0*/  IMAD R16, R11, R22, RZ ;  /* 0x000000160b107224 */ /* 0x001fe200078e02ff */
[-C--:B------:R-:W-:Y:S02]  /*03e0*/  LEA.HI.X.SX32 R33, R14, R0.reuse, 0x1, P0 ;  /* 0x000000000e217211 */ /* 0x080fe400000f0eff */
[C---:B------:R-:W-:Y:S02]  /*03f0*/  LEA.HI R14, R140.reuse, 0x5c, RZ, 0x1a ;  /* 0x0000005c8c0e7811 */ /* 0x040fe400078fd0ff */
[----:B------:R-:W-:Y:S01]  /*0400*/  LEA.HI.X.SX32 R37, R13, R0, 0x1, P1 ;  /* 0x000000000d257211 */ /* 0x000fe200008f0eff */
[----:B------:R-:W5:Y:S01]  /*0410*/  LDG.E.U8 R29, desc[UR6][R32.64] ;  /* 0x00000006201d7981 */ /* 0x000f62000c1e1100 */
[----:B------:R-:W-:Y:S01]  /*0420*/  LEA.HI R13, R140, 0xcc, RZ, 0x1a ;  /* 0x000000cc8c0d7811 */ /* 0x000fe200078fd0ff */
[-C--:B------:R-:W-:Y:S01]  /*0430*/  IMAD R18, R14, R22.reuse, RZ ;  /* 0x000000160e127224 */ /* 0x080fe200078e02ff */
[-C--:B-1----:R-:W-:Y:S01]  /*0440*/  IADD3 R34, P0, R15, R19.reuse, RZ ;  /* 0x000000130f227210 */ /* 0x082fe20007f1e0ff */
[----:B------:R0:W5:Y:S01]  /*0450*/  LDG.E.U8 R28, desc[UR6][R36.64] ;  /* 0x00000006241c7981 */ /* 0x000162000c1e1100 */
[----:B------:R-:W-:Y:S01]  /*0460*/  IADD3 R38, P1, R16, R19, RZ ;  /* 0x0000001310267210 */ /* 0x000fe20007f3e0ff */
[----:B------:R-:W-:Y:S01]  /*0470*/  IMAD R17, R13, R22, RZ ;  /* 0x000000160d117224 */ /* 0x000fe200078e02ff */
[----:B------:R-:W-:-:S02]  /*0480*/  LEA.HI.X.SX32 R35, R15, R0, 0x1, P0 ;  /* 0x000000000f237211 */ /* 0x000fc400000f0eff */
[----:B------:R-:W-:Y:S02]  /*0490*/  LEA.HI.X.SX32 R39, R16, R0, 0x1, P1 ;  /* 0x0000000010277211 */ /* 0x000fe400008f0eff */
[C---:B------:R-:W-:Y:S01]  /*04a0*/  LEA.HI R15, R140.reuse, 0xdc, RZ, 0x1a ;  /* 0x000000dc8c0f7811 */ /* 0x040fe200078fd0ff */
[----:B------:R1:W5:Y:S01]  /*04b0*/  LDG.E.U8 R31, desc[UR6][R34.64] ;  /* 0x00000006221f7981 */ /* 0x000362000c1e1100 */
[----:B------:R-:W-:Y:S02]  /*04c0*/  LEA.HI R16, R140, 0x6c, RZ, 0x1a ;  /* 0x0000006c8c107811 */ /* 0x000fe400078fd0ff */
[-C--:B0-----:R-:W-:Y:S01]  /*04d0*/  IADD3 R36, P0, R18, R19.reuse, RZ ;  /* 0x0000001312247210 */ /* 0x081fe20007f1e0ff */
[-C--:B------:R-:W-:Y:S01]  /*04e0*/  IMAD R41, R15, R22.reuse, RZ ;  /* 0x000000160f297224 */ /* 0x080fe200078e02ff */
[----:B------:R-:W-:Y:S01]  /*04f0*/  IADD3 R42, P1, R17, R19, RZ ;  /* 0x00000013112a7210 */ /* 0x000fe20007f3e0ff */
[----:B------:R-:W-:Y:S01]  /*0500*/  IMAD R33, R16, R22, RZ ;  /* 0x0000001610217224 */ /* 0x000fe200078e02ff */
[----:B------:R-:W-:Y:S01]  /*0510*/  LEA.HI.X.SX32 R37, R18, R0, 0x1, P0 ;  /* 0x0000000012257211 */ /* 0x000fe200000f0eff */
[----:B------:R0:W5:Y:S01]  /*0520*/  LDG.E.U8 R30, desc[UR6][R38.64] ;  /* 0x00000006261e7981 */ /* 0x000162000c1e1100 */
[----:B------:R-:W-:-:S02]  /*0530*/  LEA.HI R18, R140, 0x7c, RZ, 0x1a ;  /* 0x0000007c8c127811 */ /* 0x000fc400078fd0ff */
[----:B------:R-:W-:Y:S01]  /*0540*/  LEA.HI.X.SX32 R43, R17, R0, 0x1, P1 ;  /* 0x00000000112b7211 */ /* 0x000fe200008f0eff */
[----:B------:R-:W5:Y:S01]  /*0550*/  LDG.E.U8 R64, desc[UR6][R36.64] ;  /* 0x0000000624407981 */ /* 0x000f62000c1e1100 */
[----:B------:R-:W-:Y:S01]  /*0560*/  LEA.HI R17, R140, 0xec, RZ, 0x1a ;  /* 0x000000ec8c117811 */ /* 0x000fe200078fd0ff */
[-C--:B-1----:R-:W-:Y:S01]  /*0570*/  IMAD R34, R18, R22.reuse, RZ ;  /* 0x0000001612227224 */ /* 0x082fe200078e02ff */
[-C--:B------:R-:W-:Y:S01]  /*0580*/  IADD3 R40, P0, R33, R19.reuse, RZ ;  /* 0x0000001321287210 */ /* 0x080fe20007f1e0ff */
[----:B------:R1:W5:Y:S01]  /*0590*/  LDG.E.U8 R32, desc[UR6][R42.64] ;  /* 0x000000062a207981 */ /* 0x000362000c1e1100 */
[----:B0-----:R-:W-:Y:S01]  /*05a0*/  IADD3 R38, P1, R41, R19, RZ ;  /* 0x0000001329267210 */ /* 0x001fe20007f3e0ff */
[----:B------:R-:W-:-:S03]  /*05b0*/  IMAD R35, R17, R22, RZ ;  /* 0x0000001611237224 */ /* 0x000fc600078e02ff */
[-C--:B------:R-:W-:Y:S02]  /*05c0*/  LEA.HI.X.SX32 R39, R41, R0.reuse, 0x1, P1 ;  /* 0x0000000029277211 */ /* 0x080fe400008f0eff */
[-C--:B------:R-:W-:Y:S01]  /*05d0*/  LEA.HI.X.SX32 R41, R33, R0.reuse, 0x1, P0 ;  /* 0x0000000021297211 */ /* 0x080fe200000f0eff */
[----:B------:R-:W-:Y:S01]  /*05e0*/  IMAD R33, R22, 0x4, R45 ;  /* 0x0000000416217824 */ /* 0x000fe200078e022d */
[-C--:B-1----:R-:W-:Y:S01]  /*05f0*/  IADD3 R42, P0, R34, R19.reuse, RZ ;  /* 0x00000013222a7210 */ /* 0x082fe20007f1e0ff */
[----:B------:R-:W5:Y:S01]  /*0600*/  LDG.E.U8 R91, desc[UR6][R38.64] ;  /* 0x00000006265b7981 */ /* 0x000f62000c1e1100 */
[-C--:B------:R-:W-:Y:S01]  /*0610*/  IADD3 R44, P1, R35, R19.reuse, RZ ;  /* 0x00000013232c7210 */ /* 0x080fe20007f3e0ff */
[----:B------:R-:W-:Y:S01]  /*0620*/  IMAD R37, R22, 0x8, R33 ;  /* 0x0000000816257824 */ /* 0x000fe200078e0221 */
[----:B------:R-:W-:Y:S01]  /*0630*/  LEA.HI.X.SX32 R43, R34, R0, 0x1, P0 ;  /* 0x00000000222b7211 */ /* 0x000fe200000f0eff */
[----:B------:R0:W5:Y:S01]  /*0640*/  LDG.E.U8 R68, desc[UR6][R40.64] ;  /* 0x0000000628447981 */ /* 0x000162000c1e1100 */
[----:B------:R-:W-:-:S02]  /*0650*/  IADD3 R34, P0, R33, R19, RZ ;  /* 0x0000001321227210 */ /* 0x000fc40007f1e0ff */
[-C--:B------:R-:W-:Y:S01]  /*0660*/  LEA.HI.X.SX32 R45, R35, R0.reuse, 0x1, P1 ;  /* 0x00000000232d7211 */ /* 0x080fe200008f0eff */
[----:B------:R-:W5:Y:S01]  /*0670*/  LDG.E.U8 R72, desc[UR6][R42.64] ;  /* 0x000000062a487981 */ /* 0x000f62000c1e1100 */
[-C--:B------:R-:W-:Y:S01]  /*0680*/  LEA.HI.X.SX32 R35, R33, R0.reuse, 0x1, P0 ;  /* 0x0000000021237211 */ /* 0x080fe200000f0eff */
[C---:B------:R-:W-:Y:S01]  /*0690*/  IMAD R33, R22.reuse, 0x4, R37 ;  /* 0x0000000416217824 */ /* 0x040fe200078e0225 */
[CC--:B------:R-:W-:Y:S01]  /*06a0*/  IADD3 R36, P0, R37.reuse, R19.reuse, RZ ;  /* 0x0000001325247210 */ /* 0x0c0fe20007f1e0ff */
[----:B------:R1:W5:Y:S03]  /*06b0*/  LDG.E.U8 R93, desc[UR6][R44.64] ;  /* 0x000000062c5d7981 */ /* 0x000366000c1e1100 */
[-C--:B------:R-:W-:Y:S01]  /*06c0*/  LEA.HI.X.SX32 R37, R37, R0.reuse, 0x1, P0 ;  /* 0x0000000025257211 */ /* 0x080fe200000f0eff */
[C---:B0-----:R-:W-:Y:S01]  /*06d0*/  IMAD R41, R22.reuse, 0x4, R33 ;  /* 0x0000000416297824 */ /* 0x041fe200078e0221 */
[CC--:B------:R-:W-:Y:S01]  /*06e0*/  IADD3 R38, P0, R33.reuse, R19.reuse, RZ ;  /* 0x0000001321267210 */ /* 0x0c0fe20007f1e0ff */
[----:B------:R0:W5:Y:S03]  /*06f0*/  LDG.E.U8 R48, desc[UR6][R34.64] ;  /* 0x0000000622307981 */ /* 0x000166000c1e1100 */
[-C--:B------:R-:W-:Y:S01]  /*0700*/  LEA.HI.X.SX32 R39, R33, R0.reuse, 0x1, P0 ;  /* 0x0000000021277211 */ /* 0x080fe200000f0eff */
[C---:B------:R-:W-:Y:S01]  /*0710*/  IMAD R33, R22.reuse, 0x8, R41 ;  /* 0x0000000816217824 */ /* 0x040fe200078e0229 */
[CC--:B------:R-:W-:Y:S01]  /*0720*/  IADD3 R40, P0, R41.reuse, R19.reuse, RZ ;  /* 0x0000001329287210 */ /* 0x0c0fe20007f1e0ff */
[----:B------:R-:W5:Y:S02]  /*0730*/  LDG.E.U8 R49, desc[UR6][R36.64] ;  /* 0x0000000624317981 */ /* 0x000f64000c1e1100 */
[C---:B-1----:R-:W-:Y:S01]  /*0740*/  IMAD R45, R22.reuse, 0x4, R33 ;  /* 0x00000004162d7824 */ /* 0x042fe200078e0221 */
[-C--:B------:R-:W-:Y:S01]  /*0750*/  LEA.HI.X.SX32 R41, R41, R0.reuse, 0x1, P0 ;  /* 0x0000000029297211 */ /* 0x080fe200000f0eff */
[----:B------:R1:W5:Y:S01]  /*0760*/  LDG.E.U8 R50, desc[UR6][R38.64] ;  /* 0x0000000626327981 */ /* 0x000362000c1e1100 */
[-C--:B------:R-:W-:Y:S01]  /*0770*/  IADD3 R42, P0, R33, R19.reuse, RZ ;  /* 0x00000013212a7210 */ /* 0x080fe20007f1e0ff */
[C---:B------:R-:W-:Y:S01]  /*0780*/  IMAD R47, R22.reuse, 0x4, R45 ;  /* 0x00000004162f7824 */ /* 0x040fe200078e022d */
[-C--:B------:R-:W-:Y:S01]  /*0790*/  IADD3 R44, P1, R45, R19.reuse, RZ ;  /* 0x000000132d2c7210 */ /* 0x080fe20007f3e0ff */
[----:B------:R1:W5:Y:S01]  /*07a0*/  LDG.E.U8 R51, desc[UR6][R40.64] ;  /* 0x0000000628337981 */ /* 0x000362000c1e1100 */
[----:B------:R-:W-:Y:S01]  /*07b0*/  LEA.HI.X.SX32 R43, R33, R0, 0x1, P0 ;  /* 0x00000000212b7211 */ /* 0x000fe200000f0eff */
[----:B------:R-:W-:Y:S01]  /*07c0*/  IMAD R33, R22, 0x8, R47 ;  /* 0x0000000816217824 */ /* 0x000fe200078e022f */
[----:B0-----:R-:W-:-:S02]  /*07d0*/  IADD3 R34, P0, R47, R19, RZ ;  /* 0x000000132f227210 */ /* 0x001fc40007f1e0ff */
[-C--:B------:R-:W-:Y:S01]  /*07e0*/  LEA.HI.X.SX32 R45, R45, R0.reuse, 0x1, P1 ;  /* 0x000000002d2d7211 */ /* 0x080fe200008f0eff */
[----:B------:R0:W5:Y:S01]  /*07f0*/  LDG.E.U8 R52, desc[UR6][R42.64] ;  /* 0x000000062a347981 */ /* 0x000162000c1e1100 */
[-C--:B------:R-:W-:Y:S01]  /*0800*/  LEA.HI.X.SX32 R35, R47, R0.reuse, 0x1, P0 ;  /* 0x000000002f237211 */ /* 0x080fe200000f0eff */
[C---:B-1----:R-:W-:Y:S01]  /*0810*/  IMAD R39, R22.reuse, 0x4, R33 ;  /* 0x0000000416277824 */ /* 0x042fe200078e0221 */
[CC--:B------:R-:W-:Y:S01]  /*0820*/  IADD3 R36, P0, R33.reuse, R19.reuse, RZ ;  /* 0x0000001321247210 */ /* 0x0c0fe20007f1e0ff */
[----:B------:R1:W5:Y:S03]  /*0830*/  LDG.E.U8 R53, desc[UR6][R44.64] ;  /* 0x000000062c357981 */ /* 0x000366000c1e1100 */
[-C--:B------:R-:W-:Y:S01]  /*0840*/  LEA.HI.X.SX32 R37, R33, R0.reuse, 0x1, P0 ;  /* 0x0000000021257211 */ /* 0x080fe200000f0eff */
[C---:B------:R-:W-:Y:S01]  /*0850*/  IMAD R33, R22.reuse, 0x4, R39 ;  /* 0x0000000416217824 */ /* 0x040fe200078e0227 */
[-C--:B------:R-:W-:Y:S01]  /*0860*/  IADD3 R38, P0, R39, R19.reuse, RZ ;  /* 0x0000001327267210 */ /* 0x080fe20007f1e0ff */
[----:B------:R1:W5:Y:S02]  /*0870*/  LDG.E.U8 R54, desc[UR6][R34.64] ;  /* 0x0000000622367981 */ /* 0x000364000c1e1100 */
[----:B------:R-:W-:Y:S01]  /*0880*/  IMAD R47, R22, 0x8, R33 ;  /* 0x00000008162f7824 */ /* 0x000fe200078e0221 */
[----:B------:R-:W-:Y:S01]  /*0890*/  IADD3 R40, P1, R33, R19, RZ ;  /* 0x0000001321287210 */ /* 0x000fe20007f3e0ff */
[----:B------:R1:W5:Y:S01]  /*08a0*/  LDG.E.U8 R55, desc[UR6][R36.64] ;  /* 0x0000000624377981 */ /* 0x000362000c1e1100 */
[----:B------:R-:W-:-:S02]  /*08b0*/  LEA.HI.X.SX32 R39, R39, R0, 0x1, P0 ;  /* 0x0000000027277211 */ /* 0x000fc400000f0eff */
[-C--:B------:R-:W-:Y:S01]  /*08c0*/  LEA.HI.X.SX32 R41, R33, R0.reuse, 0x1, P1 ;  /* 0x0000000021297211 */ /* 0x080fe200008f0eff */
[C---:B------:R-:W-:Y:S01]  /*08d0*/  IMAD R33, R22.reuse, 0x4, R47 ;  /* 0x0000000416217824 */ /* 0x040fe200078e022f */
[CC--:B0-----:R-:W-:Y:S01]  /*08e0*/  IADD3 R42, P0, R47.reuse, R19.reuse, RZ ;  /* 0x000000132f2a7210 */ /* 0x0c1fe20007f1e0ff */
[----:B------:R0:W5:Y:S03]  /*08f0*/  LDG.E.U8 R56, desc[UR6][R38.64] ;  /* 0x0000000626387981 */ /* 0x000166000c1e1100 */
[-C--:B------:R-:W-:Y:S01]  /*0900*/  LEA.HI.X.SX32 R43, R47, R0.reuse, 0x1, P0 ;  /* 0x000000002f2b7211 */ /* 0x080fe200000f0eff */
[C---:B-1----:R-:W-:Y:S01]  /*0910*/  IMAD R45, R22.reuse, 0x4, R33 ;  /* 0x00000004162d7824 */ /* 0x042fe200078e0221 */
[CC--:B------:R-:W-:Y:S01]  /*0920*/  IADD3 R34, P0, R33.reuse, R19.reuse, RZ ;  /* 0x0000001321227210 */ /* 0x0c0fe20007f1e0ff */
[----:B------:R-:W5:Y:S03]  /*0930*/  LDG.E.U8 R57, desc[UR6][R40.64] ;  /* 0x0000000628397981 */ /* 0x000f66000c1e1100 */
        /* <DEDUP_REMOVED lines=102> */
[----:B------:R-:W5:Y:S01]  /*0fa0*/  LDG.E.U8 R86, desc[UR6][R38.64] ;  /* 0x0000000626567981 */ /* 0x000f62000c1e1100 */
[----:B------:R-:W-:-:S02]  /*0fb0*/  LEA.HI.X.SX32 R41, R45, R0, 0x1, P0 ;  /* 0x000000002d297211 */ /* 0x000fc400000f0eff */
[-C--:B------:R-:W-:Y:S01]  /*0fc0*/  LEA.HI.X.SX32 R45, R33, R0.reuse, 0x1, P1 ;  /* 0x00000000212d7211 */ /* 0x080fe200008f0eff */
[C---:B------:R-:W-:Y:S01]  /*0fd0*/  IMAD R33, R22.reuse, 0x4, R47 ;  /* 0x0000000416217824 */ /* 0x040fe200078e022f */
[CC--:B0-----:R-:W-:Y:S01]  /*0fe0*/  IADD3 R34, P0, R47.reuse, R19.reuse, RZ ;  /* 0x000000132f227210 */ /* 0x0c1fe20007f1e0ff */
[----:B------:R0:W5:Y:S02]  /*0ff0*/  LDG.E.U8 R87, desc[UR6][R40.64] ;  /* 0x0000000628577981 */ /* 0x000164000c1e1100 */
[C---:B-1----:R-:W-:Y:S01]  /*1000*/  IMAD R43, R22.reuse, 0x8, R33 ;  /* 0x00000008162b7824 */ /* 0x042fe200078e0221 */
[-C--:B------:R-:W-:Y:S02]  /*1010*/  LEA.HI.X.SX32 R35, R47, R0.reuse, 0x1, P0 ;  /* 0x000000002f237211 */ /* 0x080fe400000f0eff */
[CC--:B------:R-:W-:Y:S01]  /*1020*/  IADD3 R36, P0, R33.reuse, R19.reuse, RZ ;  /* 0x0000001321247210 */ /* 0x0c0fe20007f1e0ff */
[----:B------:R1:W5:Y:S03]  /*1030*/  LDG.E.U8 R47, desc[UR6][R44.64] ;  /* 0x000000062c2f7981 */ /* 0x000366000c1e1100 */
        /* <DEDUP_REMOVED lines=8> */
[----:B------:R-:W-:Y:S01]  /*10c0*/  LEA.HI.X.SX32 R39, R33, R0, 0x1, P0 ;  /* 0x0000000021277211 */ /* 0x000fe200000f0eff */
[----:B------:R-:W-:Y:S01]  /*10d0*/  IMAD R33, R22, 0x8, R41 ;  /* 0x0000000816217824 */ /* 0x000fe200078e0229 */
[----:B------:R-:W-:Y:S01]  /*10e0*/  LEA.HI R89, R140, 0xfc, RZ, 0x1a ;  /* 0x000000fc8c597811 */ /* 0x000fe200078fd0ff */
[----:B------:R3:W5:Y:S01]  /*10f0*/  LDG.E.U8 R92, desc[UR6][R42.64] ;  /* 0x000000062a5c7981 */ /* 0x000762000c1e1100 */
[----:B------:R-:W-:Y:S01]  /*1100*/  IADD3 R40, P0, R41, R19, RZ ;  /* 0x0000001329287210 */ /* 0x000fe20007f1e0ff */
[----:B-1----:R-:W-:-:S02]  /*1110*/  IMAD R45, R22, 0x4, R33 ;  /* 0x00000004162d7824 */ /* 0x002fc400078e0221 */
[----:B------:R-:W-:Y:S01]  /*1120*/  IMAD R46, R89, R22, RZ ;  /* 0x00000016592e7224 */ /* 0x000fe200078e02ff */
[-C--:B------:R-:W-:Y:S01]  /*1130*/  LEA.HI.X.SX32 R41, R41, R0.reuse, 0x1, P0 ;  /* 0x0000000029297211 */ /* 0x080fe200000f0eff */
[----:B------:R-:W-:Y:S01]  /*1140*/  IMAD R22, R22, 0x4, R45 ;  /* 0x0000000416167824 */ /* 0x000fe200078e022d */
[-C--:B--2---:R-:W-:Y:S01]  /*1150*/  IADD3 R34, P0, R33, R19.reuse, RZ ;  /* 0x0000001321227210 */ /* 0x084fe20007f1e0ff */
[----:B------:R-:W2:Y:S01]  /*1160*/  LDG.E.U8 R38, desc[UR6][R38.64] ;  /* 0x0000000626267981 */ /* 0x000ea2000c1e1100 */
[-C--:B0-----:R-:W-:Y:S02]  /*1170*/  IADD3 R36, P1, R45, R19.reuse, RZ ;  /* 0x000000132d247210 */ /* 0x081fe40007f3e0ff */
[-C--:B------:R-:W-:Y:S01]  /*1180*/  LEA.HI.X.SX32 R35, R33, R0.reuse, 0x1, P0 ;  /* 0x0000000021237211 */ /* 0x080fe200000f0eff */
[----:B------:R-:W2:Y:S01]  /*1190*/  LDG.E.U8 R40, desc[UR6][R40.64] ;  /* 0x0000000628287981 */ /* 0x000ea2000c1e1100 */
[-C--:B------:R-:W-:Y:S02]  /*11a0*/  IADD3 R44, P2, R46, R19.reuse, RZ ;  /* 0x000000132e2c7210 */ /* 0x080fe40007f5e0ff */
[----:B---3--:R-:W-:Y:S01]  /*11b0*/  IADD3 R42, P0, R22, R19, RZ ;  /* 0x00000013162a7210 */ /* 0x008fe20007f1e0ff */
[----:B------:R-:W3:Y:S01]  /*11c0*/  LDG.E.U8 R34, desc[UR6][R34.64] ;  /* 0x0000000622227981 */ /* 0x000ee2000c1e1100 */
[----:B------:R-:W-:-:S02]  /*11d0*/  LEA.HI.X.SX32 R37, R45, R0, 0x1, P1 ;  /* 0x000000002d257211 */ /* 0x000fc400008f0eff */
[-C--:B------:R-:W-:Y:S02]  /*11e0*/  LEA.HI.X.SX32 R45, R46, R0.reuse, 0x1, P2 ;  /* 0x000000002e2d7211 */ /* 0x080fe400010f0eff */
[----:B------:R-:W-:Y:S01]  /*11f0*/  LEA.HI.X.SX32 R43, R22, R0, 0x1, P0 ;  /* 0x00000000162b7211 */ /* 0x000fe200000f0eff */
[----:B------:R-:W3:Y:S04]  /*1200*/  LDG.E.U8 R36, desc[UR6][R36.64] ;  /* 0x0000000624247981 */ /* 0x000ee8000c1e1100 */
[----:B------:R-:W3:Y:S04]  /*1210*/  LDG.E.U8 R42, desc[UR6][R42.64] ;  /* 0x000000062a2a7981 */ /* 0x000ee8000c1e1100 */
[----:B------:R-:W3:Y:S01]  /*1220*/  LDG.E.U8 R44, desc[UR6][R44.64] ;  /* 0x000000062c2c7981 */ /* 0x000ee2000c1e1100 */
[----:B------:R-:W0:Y:S01]  /*1230*/  S2UR UR4, SR_CgaCtaId ;  /* 0x00000000000479c3 */ /* 0x000e220000008800 */
[----:B------:R-:W-:-:S02]  /*1240*/  LOP3.LUT R19, R140, 0x3f, RZ, 0xc0, !PT ;  /* 0x0000003f8c137812 */ /* 0x000fc400078ec0ff */
[----:B------:R-:W-:Y:S01]  /*1250*/  LOP3.LUT R0, R140, 0x7, RZ, 0xc0, !PT ;  /* 0x000000078c007812 */ /* 0x000fe200078ec0ff */
[----:B------:R-:W-:-:S04]  /*1260*/  UMOV UR5, 0x400 ;  /* 0x0000040000057882 */ /* 0x000fc80000000000 */
[----:B------:R-:W-:-:S04]  /*1270*/  IMAD R0, R19, 0x8, R0 ;  /* 0x0000000813007824 */ /* 0x000fc800078e0200 */
[----:B------:R-:W-:Y:S02]  /*1280*/  IMAD.SHL.U32 R0, R0, 0x10, RZ ;  /* 0x0000001000007824 */ /* 0x000fe400078e00ff */
[----:B------:R-:W-:-:S03]  /*1290*/  VIADD R120, R2, 0x40 ;  /* 0x0000004002787836 */ /* 0x000fc60000000000 */
[----:B------:R-:W-:Y:S01]  /*12a0*/  LOP3.LUT R0, R0, R5, RZ, 0xfc, !PT ;  /* 0x0000000500007212 */ /* 0x000fe200078efcff */
[----:B0-----:R-:W-:-:S03]  /*12b0*/  ULEA UR5, UR4, UR5, 0x18 ;  /* 0x0000000504057291 */ /* 0x001fc6000f8ec03f */
[----:B------:R-:W-:Y:S02]  /*12c0*/  LOP3.LUT R22, R0, 0x10, RZ, 0x3c, !PT ;  /* 0x0000001000167812 */ /* 0x000fe400078e3cff */
[----:B------:R-:W-:-:S04]  /*12d0*/  ISETP.GE.AND P0, PT, R120, 0x1, PT ;  /* 0x000000017800780c */ /* 0x000fc80003f06270 */
[----:B------:R0:W-:Y:S04]  /*12e0*/  STS.U8 [R0+UR5], R20 ;  /* 0x0000001400007988 */ /* 0x0001e80008000005 */
[----:B------:R1:W-:Y:S01]  /*12f0*/  STS.U8 [R0+UR5+0x4], R21 ;  /* 0x0000041500007988 */ /* 0x0003e20008000005 */
[----:B0-----:R-:W-:-:S03]  /*1300*/  LOP3.LUT R20, R0, 0x20, RZ, 0x3c, !PT ;  /* 0x0000002000147812 */ /* 0x001fc600078e3cff */
[----:B----4-:R0:W-:Y:S01]  /*1310*/  STS.U8 [R0+UR5+0xc], R23 ;  /* 0x00000c1700007988 */ /* 0x0101e20008000005 */
[----:B-1----:R-:W-:-:S03]  /*1320*/  LOP3.LUT R21, R0, 0x30, RZ, 0x3c, !PT ;  /* 0x0000003000157812 */ /* 0x002fc600078e3cff */
[----:B-----5:R-:W-:Y:S04]  /*1330*/  STS.U8 [R0+UR5+0x200c], R24 ;  /* 0x00200c1800007988 */ /* 0x020fe80008000005 */
[----:B------:R-:W-:Y:S01]  /*1340*/  STS.U8 [R0+UR5+0x8], R48 ;  /* 0x0000083000007988 */ /* 0x000fe20008000005 */
[----:B0-----:R-:W-:Y:S01]  /*1350*/  LOP3.LUT R23, R0, 0x70, RZ, 0x3c, !PT ;  /* 0x0000007000177812 */ /* 0x001fe200078e3cff */
[----:B------:R-:W-:Y:S01]  /*1360*/  IMAD.MOV.U32 R151, RZ, RZ, -0x800000 ;  /* 0xff800000ff977424 */ /* 0x000fe200078e00ff */
[----:B------:R-:W-:Y:S01]  /*1370*/  LOP3.LUT R122, R140, 0x1c, RZ, 0xc0, !PT ;  /* 0x0000001c8c7a7812 */ /* 0x000fe200078ec0ff */
[----:B------:R-:W-:Y:S02]  /*1380*/  IMAD.MOV.U32 R136, RZ, RZ, 0x3f800000 ;  /* 0x3f800000ff887424 */ /* 0x000fe400078e00ff */
[----:B------:R-:W-:-:S02]  /*1390*/  IMAD.MOV.U32 R135, RZ, RZ, 0x3f800000 ;  /* 0x3f800000ff877424 */ /* 0x000fc400078e00ff */
[----:B------:R-:W-:Y:S01]  /*13a0*/  IMAD.MOV.U32 R98, RZ, RZ, -0x800000 ;  /* 0xff800000ff627424 */ /* 0x000fe200078e00ff */
[----:B------:R-:W-:Y:S04]  /*13b0*/  STS.U8 [R0+UR5+0x2000], R73 ;  /* 0x0020004900007988 */ /* 0x000fe80008000005 */
[----:B------:R-:W-:Y:S04]  /*13c0*/  STS.U8 [R0+UR5+0x2004], R74 ;  /* 0x0020044a00007988 */ /* 0x000fe80008000005 */
[----:B------:R-:W-:Y:S04]  /*13d0*/  STS.U8 [R0+UR5+0x2008], R75 ;  /* 0x0020084b00007988 */ /* 0x000fe80008000005 */
[----:B------:R-:W-:Y:S04]  /*13e0*/  STS.U8 [R22+UR5], R49 ;  /* 0x0000003116007988 */ /* 0x000fe80008000005 */
[----:B------:R-:W-:Y:S04]  /*13f0*/  STS.U8 [R22+UR5+0x4], R50 ;  /* 0x0000043216007988 */ /* 0x000fe80008000005 */
[----:B------:R-:W-:Y:S04]  /*1400*/  STS.U8 [R22+UR5+0x8], R51 ;  /* 0x0000083316007988 */ /* 0x000fe80008000005 */
[----:B------:R-:W-:Y:S04]  /*1410*/  STS.U8 [R22+UR5+0x2000], R76 ;  /* 0x0020004c16007988 */ /* 0x000fe80008000005 */
[----:B------:R-:W-:Y:S04]  /*1420*/  STS.U8 [R22+UR5+0x2004], R77 ;  /* 0x0020044d16007988 */ /* 0x000fe80008000005 */
[----:B------:R-:W-:Y:S04]  /*1430*/  STS.U8 [R22+UR5+0x2008], R78 ;  /* 0x0020084e16007988 */ /* 0x000fe80008000005 */
[----:B------:R-:W-:Y:S04]  /*1440*/  STS.U8 [R22+UR5+0xc], R25 ;  /* 0x00000c1916007988 */ /* 0x000fe80008000005 */
[----:B------:R0:W-:Y:S04]  /*1450*/  STS.U8 [R22+UR5+0x200c], R26 ;  /* 0x00200c1a16007988 */ /* 0x0001e80008000005 */
[----:B------:R-:W-:Y:S04]  /*1460*/  STS.U8 [R20+UR5], R52 ;  /* 0x0000003414007988 */ /* 0x000fe80008000005 */
[----:B------:R-:W-:Y:S01]  /*1470*/  STS.U8 [R20+UR5+0x4], R53 ;  /* 0x0000043514007988 */ /* 0x000fe20008000005 */
[----:B0-----:R-:W-:-:S03]  /*1480*/  LOP3.LUT R22, R0, 0x40, RZ, 0x3c, !PT ;  /* 0x0000004000167812 */ /* 0x001fc600078e3cff */
        /* <DEDUP_REMOVED lines=15> */
[----:B------:R-:W-:Y:S01]  /*1580*/  STS.U8 [R22+UR5], R58 ;  /* 0x0000003a16007988 */ /* 0x000fe20008000005 */
[----:B0-----:R-:W-:-:S03]  /*1590*/  LOP3.LUT R21, R0, 0x60, RZ, 0x3c, !PT ;  /* 0x0000006000157812 */ /* 0x001fc600078e3cff */
[----:B------:R-:W-:Y:S04]  /*15a0*/  STS.U8 [R22+UR5+0x4], R59 ;  /* 0x0000043b16007988 */ /* 0x000fe80008000005 */
[----:B------:R-:W-:Y:S04]  /*15b0*/  STS.U8 [R22+UR5+0x8], R60 ;  /* 0x0000083c16007988 */ /* 0x000fe80008000005 */
[----:B------:R-:W-:Y:S04]  /*15c0*/  STS.U8 [R22+UR5+0x2000], R85 ;  /* 0x0020005516007988 */ /* 0x000fe80008000005 */
[----:B------:R-:W-:Y:S04]  /*15d0*/  STS.U8 [R22+UR5+0x2004], R86 ;  /* 0x0020045616007988 */ /* 0x000fe80008000005 */
[----:B------:R-:W-:Y:S04]  /*15e0*/  STS.U8 [R22+UR5+0x2008], R87 ;  /* 0x0020085716007988 */ /* 0x000fe80008000005 */
[----:B------:R0:W-:Y:S04]  /*15f0*/  STS.U8 [R22+UR5+0xc], R31 ;  /* 0x00000c1f16007988 */ /* 0x0001e80008000005 */
[----:B------:R1:W-:Y:S04]  /*1600*/  STS.U8 [R22+UR5+0x200c], R32 ;  /* 0x00200c2016007988 */ /* 0x0003e80008000005 */
[----:B------:R-:W-:Y:S04]  /*1610*/  STS.U8 [R20+UR5], R61 ;  /* 0x0000003d14007988 */ /* 0x000fe80008000005 */
[----:B------:R-:W-:Y:S04]  /*1620*/  STS.U8 [R20+UR5+0x4], R62 ;  /* 0x0000043e14007988 */ /* 0x000fe80008000005 */
[----:B------:R-:W-:Y:S04]  /*1630*/  STS.U8 [R20+UR5+0x8], R63 ;  /* 0x0000083f14007988 */ /* 0x000fe80008000005 */
[----:B------:R-:W-:Y:S04]  /*1640*/  STS.U8 [R20+UR5+0x2000], R47 ;  /* 0x0020002f14007988 */ /* 0x000fe80008000005 */
[----:B------:R-:W-:Y:S04]  /*1650*/  STS.U8 [R20+UR5+0x2004], R88 ;  /* 0x0020045814007988 */ /* 0x000fe80008000005 */
[----:B------:R-:W-:Y:S04]  /*1660*/  STS.U8 [R20+UR5+0x2008], R90 ;  /* 0x0020085a14007988 */ /* 0x000fe80008000005 */
[----:B------:R-:W-:Y:S04]  /*1670*/  STS.U8 [R20+UR5+0xc], R64 ;  /* 0x00000c4014007988 */ /* 0x000fe80008000005 */
[----:B------:R-:W-:Y:S04]  /*1680*/  STS.U8 [R20+UR5+0x200c], R91 ;  /* 0x00200c5b14007988 */ /* 0x000fe80008000005 */
[----:B------:R-:W-:Y:S04]  /*1690*/  STS.U8 [R21+UR5], R65 ;  /* 0x0000004115007988 */ /* 0x000fe80008000005 */
[----:B------:R-:W-:Y:S04]  /*16a0*/  STS.U8 [R21+UR5+0x4], R66 ;  /* 0x0000044215007988 */ /* 0x000fe80008000005 */
[----:B------:R-:W-:Y:S04]  /*16b0*/  STS.U8 [R21+UR5+0x8], R67 ;  /* 0x0000084315007988 */ /* 0x000fe80008000005 */
[----:B------:R-:W-:Y:S04]  /*16c0*/  STS.U8 [R21+UR5+0x2000], R92 ;  /* 0x0020005c15007988 */ /* 0x000fe80008000005 */
[----:B--2---:R2:W-:Y:S04]  /*16d0*/  STS.U8 [R21+UR5+0x2004], R38 ;  /* 0x0020042615007988 */ /* 0x0045e80008000005 */
[----:B------:R4:W-:Y:S04]  /*16e0*/  STS.U8 [R21+UR5+0x2008], R40 ;  /* 0x0020082815007988 */ /* 0x0009e80008000005 */
[----:B------:R-:W-:Y:S04]  /*16f0*/  STS.U8 [R21+UR5+0xc], R68 ;  /* 0x00000c4415007988 */ /* 0x000fe80008000005 */
[----:B------:R-:W-:Y:S01]  /*1700*/  STS.U8 [R21+UR5+0x200c], R93 ;  /* 0x00200c5d15007988 */ /* 0x000fe20008000005 */
[----:B------:R-:W-:-:S03]  /*1710*/  CS2R R24, SRZ ;  /* 0x0000000000187805 */ /* 0x000fc6000001ff00 */
[----:B------:R-:W-:Y:S01]  /*1720*/  STS.U8 [R23+UR5], R69 ;  /* 0x0000004517007988 */ /* 0x000fe20008000005 */
[----:B------:R-:W-:-:S03]  /*1730*/  CS2R R26, SRZ ;  /* 0x00000000001a7805 */ /* 0x000fc6000001ff00 */
[----:B------:R-:W-:Y:S01]  /*1740*/  STS.U8 [R23+UR5+0x4], R70 ;  /* 0x0000044617007988 */ /* 0x000fe20008000005 */
[----:B------:R-:W-:-:S03]  /*1750*/  CS2R R28, SRZ ;  /* 0x00000000001c7805 */ /* 0x000fc6000001ff00 */
[----:B------:R-:W-:Y:S01]  /*1760*/  STS.U8 [R23+UR5+0x8], R71 ;  /* 0x0000084717007988 */ /* 0x000fe20008000005 */
[----:B0-----:R-:W-:-:S03]  /*1770*/  CS2R R30, SRZ ;  /* 0x00000000001e7805 */ /* 0x001fc6000001ff00 */
[----:B---3--:R0:W-:Y:S01]  /*1780*/  STS.U8 [R23+UR5+0x2000], R34 ;  /* 0x0020002217007988 */ /* 0x0081e20008000005 */
[----:B-1----:R-:W-:-:S03]  /*1790*/  CS2R R32, SRZ ;  /* 0x0000000000207805 */ /* 0x002fc6000001ff00 */
[----:B------:R1:W-:Y:S01]  /*17a0*/  STS.U8 [R23+UR5+0x2004], R36 ;  /* 0x0020042417007988 */ /* 0x0003e20008000005 */
[----:B--2---:R-:W-:-:S03]  /*17b0*/  CS2R R38, SRZ ;  /* 0x0000000000267805 */ /* 0x004fc6000001ff00 */
[----:B------:R2:W-:Y:S01]  /*17c0*/  STS.U8 [R23+UR5+0x2008], R42 ;  /* 0x0020082a17007988 */ /* 0x0005e20008000005 */
[----:B----4-:R-:W-:-:S03]  /*17d0*/  CS2R R40, SRZ ;  /* 0x0000000000287805 */ /* 0x010fc6000001ff00 */
[----:B------:R-:W-:Y:S01]  /*17e0*/  STS.U8 [R23+UR5+0xc], R72 ;  /* 0x00000c4817007988 */ /* 0x000fe20008000005 */
[----:B0-----:R-:W-:-:S03]  /*17f0*/  CS2R R34, SRZ ;  /* 0x0000000000227805 */ /* 0x001fc6000001ff00 */
[----:B------:R0:W-:Y:S01]  /*1800*/  STS.U8 [R23+UR5+0x200c], R44 ;  /* 0x00200c2c17007988 */ /* 0x0001e20008000005 */
[----:B-1----:R-:W-:Y:S02]  /*1810*/  CS2R R36, SRZ ;  /* 0x0000000000247805 */ /* 0x002fe4000001ff00 */
[----:B--2---:R-:W-:Y:S02]  /*1820*/  CS2R R42, SRZ ;  /* 0x00000000002a7805 */ /* 0x004fe4000001ff00 */
[----:B------:R-:W-:Y:S02]  /*1830*/  CS2R R46, SRZ ;  /* 0x00000000002e7805 */ /* 0x000fe4000001ff00 */
[----:B------:R-:W-:Y:S02]  /*1840*/  CS2R R48, SRZ ;  /* 0x0000000000307805 */ /* 0x000fe4000001ff00 */
[----:B------:R-:W-:Y:S02]  /*1850*/  CS2R R50, SRZ ;  /* 0x0000000000327805 */ /* 0x000fe4000001ff00 */
[----:B------:R-:W-:-:S02]  /*1860*/  CS2R R52, SRZ ;  /* 0x0000000000347805 */ /* 0x000fc4000001ff00 */
[----:B------:R-:W-:Y:S02]  /*1870*/  CS2R R54, SRZ ;  /* 0x0000000000367805 */ /* 0x000fe4000001ff00 */
[----:B------:R-:W-:Y:S02]  /*1880*/  CS2R R56, SRZ ;  /* 0x0000000000387805 */ /* 0x000fe4000001ff00 */
[----:B------:R-:W-:Y:S02]  /*1890*/  CS2R R58, SRZ ;  /* 0x00000000003a7805 */ /* 0x000fe4000001ff00 */
[----:B0-----:R-:W-:Y:S02]  /*18a0*/  CS2R R44, SRZ ;  /* 0x00000000002c7805 */ /* 0x001fe4000001ff00 */
[----:B------:R-:W-:Y:S02]  /*18b0*/  CS2R R60, SRZ ;  /* 0x00000000003c7805 */ /* 0x000fe4000001ff00 */
[----:B------:R-:W-:-:S02]  /*18c0*/  CS2R R62, SRZ ;  /* 0x00000000003e7805 */ /* 0x000fc4000001ff00 */
[----:B------:R-:W-:Y:S02]  /*18d0*/  CS2R R64, SRZ ;  /* 0x0000000000407805 */ /* 0x000fe4000001ff00 */
[----:B------:R-:W-:Y:S02]  /*18e0*/  CS2R R66, SRZ ;  /* 0x0000000000427805 */ /* 0x000fe4000001ff00 */
[----:B------:R-:W-:Y:S02]  /*18f0*/  CS2R R68, SRZ ;  /* 0x0000000000447805 */ /* 0x000fe4000001ff00 */
[----:B------:R-:W-:Y:S02]  /*1900*/  CS2R R70, SRZ ;  /* 0x0000000000467805 */ /* 0x000fe4000001ff00 */
        /* <DEDUP_REMOVED lines=8> */
[C---:B------:R-:W-:Y:S02]  /*1990*/  LOP3.LUT R0, R140.reuse, 0x60, RZ, 0xc0, !PT ;  /* 0x000000608c007812 */ /* 0x040fe400078ec0ff */
[----:B------:R-:W-:Y:S01]  /*19a0*/  LOP3.LUT R20, R140, 0x80, RZ, 0xc0, !PT ;  /* 0x000000808c147812 */ /* 0x000fe200078ec0ff */
[----:B------:R-:W-:Y:S06]  /*19b0*/  @!P0 BRA `(.L_x_0) ;  /* 0x0000006c00dc8947 */ /* 0x000fec0003800000 */
[----:B------:R-:W0:Y:S01]  /*19c0*/  LDC.64 R138, c[0x0][0x250] ;  /* 0x00009400ff8a7b82 */ /* 0x000e220000000a00 */
[----:B------:R-:W-:Y:S01]  /*19d0*/  SHF.R.U32.HI R21, RZ, 0x1, R0 ;  /* 0x00000001ff157819 */ /* 0x000fe20000011600 */
[----:B------:R-:W-:Y:S01]  /*19e0*/  ULDC.64 UR10, c[0x0][0x260] ;  /* 0x00009800000a7ab9 */ /* 0x000fe20000000a00 */
[----:B------:R-:W-:Y:S01]  /*19f0*/  SHF.R.U32.HI R22, RZ, 0x5, R140 ;  /* 0x00000005ff167819 */ /* 0x000fe2000001168c */
[----:B------:R-:W-:Y:S01]  /*1a00*/  ULDC UR8, c[0x0][0x258] ;  /* 0x0000960000087ab9 */ /* 0x000fe20000000800 */
[----:B------:R-:W-:Y:S01]  /*1a10*/  LEA.HI R21, R122, R21, RZ, 0x1e ;  /* 0x000000157a157211 */ /* 0x000fe200078ff0ff */
[----:B------:R-:W-:Y:S01]  /*1a20*/  UMOV UR12, UR11 ;  /* 0x0000000b000c7c82 */ /* 0x000fe20008000000 */
[----:B------:R-:W-:Y:S01]  /*1a30*/  R2UR UR4, R22 ;  /* 0x00000000160472ca */ /* 0x000fe200000e0000 */
[----:B------:R-:W1:Y:S01]  /*1a40*/  S2UR UR9, SR_CTAID.Y ;  /* 0x00000000000979c3 */ /* 0x000e620000002600 */
[----:B------:R-:W-:Y:S01]  /*1a50*/  LOP3.LUT R23, R140, 0x7f, RZ, 0xc0, !PT ;  /* 0x0000007f8c177812 */ /* 0x000fe200078ec0ff */
[----:B------:R-:W-:Y:S01]  /*1a60*/  IMAD.IADD R2, R2, 0x1, R21 ;  /* 0x0000000102027824 */ /* 0x000fe200078e0215 */
[----:B------:R-:W-:Y:S01]  /*1a70*/  USHF.R.U32.HI UR36, URZ, 0x4, UR5 ;  /* 0x000000043f247899 */ /* 0x000fe20008011605 */
[----:B------:R-:W-:Y:S01]  /*1a80*/  IMAD.U32 R21, RZ, RZ, UR11 ;  /* 0x0000000bff157e24 */ /* 0x000fe2000f8e00ff */
[----:B------:R-:W-:Y:S01]  /*1a90*/  CS2R R28, SRZ ;  /* 0x00000000001c7805 */ /* 0x000fe2000001ff00 */
[----:B------:R-:W-:Y:S01]  /*1aa0*/  IMAD R0, R20, 0x40, R23 ;  /* 0x0000004014007824 */ /* 0x000fe200078e0217 */
[----:B------:R-:W-:Y:S01]  /*1ab0*/  LOP3.LUT R20, R140, 0xff, RZ, 0xc0, !PT ;  /* 0x000000ff8c147812 */ /* 0x000fe200078ec0ff */
[----:B------:R-:W2:Y:S01]  /*1ac0*/  LDC R27, c[0x0][0x268] ;  /* 0x00009a00ff1b7b82 */ /* 0x000ea20000000800 */
[----:B------:R3:W-:Y:S01]  /*1ad0*/  STL [R1+0x180], R21 ;  /* 0x0001801501007387 */ /* 0x0007e20000100800 */
[----:B------:R-:W-:Y:S01]  /*1ae0*/  UMOV UR4, UR10 ;  /* 0x0000000a00047c82 */ /* 0x000fe20008000000 */
[----:B------:R-:W-:Y:S01]  /*1af0*/  IMAD R19, R19, UR12, RZ ;  /* 0x0000000c13137c24 */ /* 0x000fe2000f8e02ff */
[----:B------:R-:W-:Y:S01]  /*1b00*/  ULDC.64 UR10, c[0x0][0x218] ;  /* 0x00008600000a7ab9 */ /* 0x000fe20000000a00 */
[----:B------:R-:W-:Y:S01]  /*1b10*/  IMAD R121, R20, UR8, RZ ;  /* 0x0000000814797c24 */ /* 0x000fe2000f8e02ff */
[----:B------:R-:W-:Y:S01]  /*1b20*/  USGXT.U32 UR36, UR36, 0xe ;  /* 0x0000000e2424789a */ /* 0x000fe20008000000 */
[----:B------:R-:W-:Y:S01]  /*1b30*/  IMAD.MOV.U32 R136, RZ, RZ, 0x3f800000 ;  /* 0x3f800000ff887424 */ /* 0x000fe200078e00ff */
[----:B------:R-:W4:Y:S01]  /*1b40*/  LDC.64 R24, c[0x0][0x220] ;  /* 0x00008800ff187b82 */ /* 0x000f220000000a00 */
[----:B------:R-:W-:Y:S01]  /*1b50*/  SHF.R.S32.HI R22, RZ, 0x1f, R19 ;  /* 0x0000001fff167819 */ /* 0x000fe20000011413 */
[C---:B0-----:R-:W-:Y:S01]  /*1b60*/  IMAD R94, R139.reuse, 0x36, RZ ;  /* 0x000000368b5e7824 */ /* 0x041fe200078e02ff */
[----:B---3--:R-:W-:Y:S01]  /*1b70*/  LOP3.LUT P0, R21, R140, 0x2, RZ, 0xc0, !PT ;  /* 0x000000028c157812 */ /* 0x008fe2000780c0ff */
[C---:B------:R-:W-:Y:S01]  /*1b80*/  IMAD R96, R139.reuse, 0x37, RZ ;  /* 0x000000378b607824 */ /* 0x040fe200078e02ff */
[----:B------:R-:W-:Y:S01]  /*1b90*/  SHF.R.S32.HI R20, RZ, 0x1f, R121 ;  /* 0x0000001fff147819 */ /* 0x000fe20000011479 */
[----:B------:R-:W-:Y:S01]  /*1ba0*/  IMAD R98, R139, 0x38, RZ ;  /* 0x000000388b627824 */ /* 0x000fe200078e02ff */
[----:B------:R-:W-:Y:S01]  /*1bb0*/  SHF.R.U32.HI R21, RZ, 0x1, R21 ;  /* 0x00000001ff157819 */ /* 0x000fe20000011615 */
[----:B-1----:R-:W-:-:S02]  /*1bc0*/  UIMAD UR4, UR9, UR4, URZ ;  /* 0x00000004090472a4 */ /* 0x002fc4000f8e023f */
[----:B------:R-:W-:Y:S01]  /*1bd0*/  IMAD R138, R138, UR9, RZ ;  /* 0x000000098a8a7c24 */ /* 0x000fe2000f8e02ff */
[----:B------:R-:W-:Y:S01]  /*1be0*/  UIADD3 UR9, UR5, 0x4000, URZ ;  /* 0x0000400005097890 */ /* 0x000fe2000fffe03f */
[----:B------:R-:W-:Y:S01]  /*1bf0*/  IMAD R100, R139, 0x39, RZ ;  /* 0x000000398b647824 */ /* 0x000fe200078e02ff */
[----:B------:R-:W-:Y:S01]  /*1c00*/  USHF.R.S32.HI UR8, URZ, 0x1f, UR4 ;  /* 0x0000001f3f087899 */ /* 0x000fe20008011404 */
[----:B------:R-:W-:Y:S01]  /*1c10*/  IMAD R21, R140, 0x2, R21 ;  /* 0x000000028c157824 */ /* 0x000fe200078e0215 */
[--C-:B------:R-:W-:Y:S01]  /*1c20*/  IADD3 R121, P1, P2, R121, UR10, R138.reuse ;  /* 0x0000000a79797c10 */ /* 0x100fe2000fa3e08a */
[----:B------:R-:W-:Y:S01]  /*1c30*/  USHF.R.U32.HI UR9, URZ, 0x4, UR9 ;  /* 0x000000043f097899 */ /* 0x000fe20008011609 */
[-C--:B--2---:R-:W-:Y:S01]  /*1c40*/  IMAD R5, R5, R27.reuse, RZ ;  /* 0x0000001b05057224 */ /* 0x084fe200078e02ff */
[----:B------:R-:W-:Y:S01]  /*1c50*/  SHF.R.S32.HI R123, RZ, 0x1f, R138 ;  /* 0x0000001fff7b7819 */ /* 0x000fe2000001148a */
[-C--:B------:R-:W-:Y:S01]  /*1c60*/  IMAD R12, R12, R27.reuse, RZ ;  /* 0x0000001b0c0c7224 */ /* 0x080fe200078e02ff */
[----:B------:R-:W-:Y:S01]  /*1c70*/  LOP3.LUT R122, R122, 0x3, R21, 0xf8, !PT ;  /* 0x000000037a7a7812 */ /* 0x000fe200078ef815 */
[----:B------:R-:W-:Y:S01]  /*1c80*/  IMAD R128, R27, 0x4, R5 ;  /* 0x000000041b807824 */ /* 0x000fe200078e0205 */
[----:B------:R-:W-:Y:S01]  /*1c90*/  IADD3.X R123, R20, UR11, R123, P1, P2 ;  /* 0x0000000b147b7c10 */ /* 0x000fe20008fe447b */
[-C--:B------:R-:W-:Y:S01]  /*1ca0*/  IMAD R3, R3, R27.reuse, RZ ;  /* 0x0000001b03037224 */ /* 0x080fe200078e02ff */
[----:B------:R-:W-:Y:S01]  /*1cb0*/  USGXT.U32 UR11, UR9, 0xe ;  /* 0x0000000e090b789a */ /* 0x000fe20008000000 */
[----:B----4-:R-:W-:Y:S01]  /*1cc0*/  IADD3 R23, P3, P4, R19, UR4, R24 ;  /* 0x0000000413177c10 */ /* 0x010fe2000fc7e018 */
[-C--:B------:R-:W-:Y:S01]  /*1cd0*/  IMAD R19, R4, R27.reuse, RZ ;  /* 0x0000001b04137224 */ /* 0x080fe200078e02ff */
[----:B------:R-:W-:Y:S01]  /*1ce0*/  UIADD3 UR10, UP0, UR36, 0x2, URZ ;  /* 0x00000002240a7890 */ /* 0x000fe2000ff1e03f */
[-C--:B------:R-:W-:Y:S01]  /*1cf0*/  IMAD R14, R14, R27.reuse, RZ ;  /* 0x0000001b0e0e7224 */ /* 0x080fe200078e02ff */
[----:B------:R-:W-:Y:S01]  /*1d00*/  IADD3.X R21, R22, UR8, R25, P3, P4 ;  /* 0x0000000816157c10 */ /* 0x000fe20009fe8419 */
[----:B------:R-:W-:Y:S01]  /*1d10*/  IMAD R16, R16, R27, RZ ;  /* 0x0000001b10107224 */ /* 0x000fe200078e02ff */
[----:B------:R-:W-:Y:S01]  /*1d20*/  IADD3 R124, P1, R5, R23, RZ ;  /* 0x00000017057c7210 */ /* 0x000fe20007f3e0ff */
[----:B------:R-:W-:Y:S01]  /*1d30*/  IMAD R6, R6, R27, RZ ;  /* 0x0000001b06067224 */ /* 0x000fe200078e02ff */
[----:B------:R-:W-:Y:S01]  /*1d40*/  IADD3 R125, P2, R128, R23, RZ ;  /* 0x00000017807d7210 */ /* 0x000fe20007f5e0ff */
[----:B------:R-:W-:Y:S01]  /*1d50*/  IMAD R132, R27, 0x4, R128 ;  /* 0x000000041b847824 */ /* 0x000fe200078e0280 */
[----:B------:R-:W-:Y:S01]  /*1d60*/  LEA.HI.X.SX32 R127, R5, R21, 0x1, P1 ;  /* 0x00000015057f7211 */ /* 0x000fe200008f0eff */
[----:B------:R-:W-:Y:S01]  /*1d70*/  IMAD R18, R18, R27, RZ ;  /* 0x0000001b12127224 */ /* 0x000fe200078e02ff */
[----:B------:R-:W-:Y:S01]  /*1d80*/  IADD3 R4, P1, R12, R23, RZ ;  /* 0x000000170c047210 */ /* 0x000fe20007f3e0ff */
[----:B------:R-:W-:Y:S01]  /*1d90*/  IMAD R8, R8, R27, RZ ;  /* 0x0000001b08087224 */ /* 0x000fe200078e02ff */
[C---:B------:R-:W-:Y:S01]  /*1da0*/  IADD3 R126, P3, R3.reuse, R23, RZ ;  /* 0x00000017037e7210 */ /* 0x040fe20007f7e0ff */
[----:B------:R-:W-:Y:S01]  /*1db0*/  IMAD R10, R10, R27, RZ ;  /* 0x0000001b0a0a7224 */ /* 0x000fe200078e02ff */
[-C--:B------:R-:W-:Y:S01]  /*1dc0*/  LEA.HI.X.SX32 R128, R128, R21.reuse, 0x1, P2 ;  /* 0x0000001580807211 */ /* 0x080fe200010f0eff */
[----:B------:R0:W-:Y:S01]  /*1dd0*/  STL [R1+0x18], R4 ;  /* 0x0000180401007387 */ /* 0x0001e20000100800 */
[----:B------:R-:W-:Y:S01]  /*1de0*/  LEA.HI.X.SX32 R129, R3, R21, 0x1, P3 ;  /* 0x0000001503817211 */ /* 0x000fe200018f0eff */
[----:B------:R-:W-:Y:S01]  /*1df0*/  IMAD R7, R7, R27, RZ ;  /* 0x0000001b07077224 */ /* 0x000fe200078e02ff */
[----:B------:R-:W-:Y:S01]  /*1e00*/  IADD3 R3, P3, R16, R23, RZ ;  /* 0x0000001710037210 */ /* 0x000fe20007f7e0ff */
[----:B------:R-:W-:Y:S01]  /*1e10*/  IMAD R9, R9, R27, RZ ;  /* 0x0000001b09097224 */ /* 0x000fe200078e02ff */
[-C--:B------:R-:W-:Y:S01]  /*1e20*/  IADD3 R235, P4, R6, R23.reuse, RZ ;  /* 0x0000001706eb7210 */ /* 0x080fe20007f9e0ff */
[----:B------:R-:W-:Y:S01]  /*1e30*/  IMAD R133, R27, 0x8, R132 ;  /* 0x000000081b857824 */ /* 0x000fe200078e0284 */
[----:B------:R-:W-:Y:S01]  /*1e40*/  IADD3 R243, P5, R8, R23, RZ ;  /* 0x0000001708f37210 */ /* 0x000fe20007fbe0ff */
[----:B------:R-:W-:Y:S01]  /*1e50*/  IMAD R11, R11, R27, RZ ;  /* 0x0000001b0b0b7224 */ /* 0x000fe200078e02ff */
[----:B------:R-:W-:Y:S01]  /*1e60*/  LEA.HI.X.SX32 R233, R6, R21, 0x1, P4 ;  /* 0x0000001506e97211 */ /* 0x000fe200020f0eff */
[----:B------:R-:W-:Y:S01]  /*1e70*/  IMAD R134, R27, 0x4, R133 ;  /* 0x000000041b867824 */ /* 0x000fe200078e0285 */
[----:B0-----:R-:W-:Y:S01]  /*1e80*/  IADD3 R4, P2, R14, R23, RZ ;  /* 0x000000170e047210 */ /* 0x001fe20007f5e0ff */
[----:B------:R-:W-:Y:S01]  /*1e90*/  IMAD R13, R13, R27, RZ ;  /* 0x0000001b0d0d7224 */ /* 0x000fe200078e02ff */
[----:B------:R-:W-:Y:S01]  /*1ea0*/  IADD3 R251, P6, R10, R23, RZ ;  /* 0x000000170afb7210 */ /* 0x000fe20007fde0ff */
[----:B------:R-:W-:Y:S01]  /*1eb0*/  IMAD R229, R27, 0x4, R134 ;  /* 0x000000041be57824 */ /* 0x000fe200078e0286 */
[-C--:B------:R-:W-:Y:S01]  /*1ec0*/  LEA.HI.X.SX32 R242, R8, R21.reuse, 0x1, P5 ;  /* 0x0000001508f27211 */ /* 0x080fe200028f0eff */
[----:B------:R0:W-:Y:S01]  /*1ed0*/  STL [R1+0x38], R4 ;  /* 0x0000380401007387 */ /* 0x0001e20000100800 */
[----:B------:R-:W-:Y:S01]  /*1ee0*/  LEA.HI.X.SX32 R250, R10, R21, 0x1, P6 ;  /* 0x000000150afa7211 */ /* 0x000fe200030f0eff */
[----:B------:R-:W-:Y:S01]  /*1ef0*/  IMAD R15, R15, R27, RZ ;  /* 0x0000001b0f0f7224 */ /* 0x000fe200078e02ff */
[----:B------:R-:W-:Y:S01]  /*1f00*/  IADD3 R5, P6, R7, R23, RZ ;  /* 0x0000001707057210 */ /* 0x000fe20007fde0ff */
[----:B------:R1:W-:Y:S01]  /*1f10*/  STL [R1+0x58], R3 ;  /* 0x0000580301007387 */ /* 0x0003e20000100800 */
[----:B------:R-:W-:Y:S01]  /*1f20*/  LEA.HI.X.SX32 R6, R14, R21, 0x1, P2 ;  /* 0x000000150e067211 */ /* 0x000fe200010f0eff */
[----:B------:R-:W-:Y:S01]  /*1f30*/  IMAD R236, R27, 0x8, R229 ;  /* 0x000000081bec7824 */ /* 0x000fe200078e02e5 */
[----:B------:R-:W-:Y:S01]  /*1f40*/  UMOV UR4, URZ ;  /* 0x0000003f00047c82 */ /* 0x000fe20008000000 */
[----:B------:R-:W-:Y:S01]  /*1f50*/  IMAD R17, R17, R27, RZ ;  /* 0x0000001b11117224 */ /* 0x000fe200078e02ff */
[----:B------:R-:W-:Y:S01]  /*1f60*/  UIADD3.X UR9, UR4, 0x40000040, URZ, UP0, !UPT ;  /* 0x4000004004097890 */ /* 0x000fe200087fe43f */
[----:B0-----:R-:W-:Y:S01]  /*1f70*/  LEA.HI.X.SX32 R4, R12, R21, 0x1, P1 ;  /* 0x000000150c047211 */ /* 0x001fe200008f0eff */
[----:B------:R-:W-:Y:S01]  /*1f80*/  IMAD R238, R27, 0x4, R236 ;  /* 0x000000041bee7824 */ /* 0x000fe200078e02ec */
[----:B------:R-:W-:Y:S01]  /*1f90*/  UIADD3 UR4, UP0, UR11, 0x2, URZ ;  /* 0x000000020b047890 */ /* 0x000fe2000ff1e03f */
[----:B------:R-:W-:Y:S01]  /*1fa0*/  IMAD R89, R89, R27, RZ ;  /* 0x0000001b59597224 */ /* 0x000fe200078e02ff */
[-C--:B-1----:R-:W-:Y:S01]  /*1fb0*/  IADD3 R3, P4, R18, R23.reuse, RZ ;  /* 0x0000001712037210 */ /* 0x082fe20007f9e0ff */
[C---:B------:R-:W-:Y:S01]  /*1fc0*/  IMAD R240, R27.reuse, 0x4, R238 ;  /* 0x000000041bf07824 */ /* 0x040fe200078e02ee */
[----:B------:R-:W-:Y:S01]  /*1fd0*/  UMOV UR8, URZ ;  /* 0x0000003f00087c82 */ /* 0x000fe20008000000 */
[----:B------:R-:W-:Y:S01]  /*1fe0*/  IMAD.MOV.U32 R22, RZ, RZ, 0x7632 ;  /* 0x00007632ff167424 */ /* 0x000fe200078e00ff */
[----:B------:R-:W-:Y:S01]  /*1ff0*/  CS2R R24, SRZ ;  /* 0x0000000000187805 */ /* 0x000fe2000001ff00 */
[----:B------:R0:W-:Y:S01]  /*2000*/  STL [R1+0x78], R3 ;  /* 0x0000780301007387 */ /* 0x0001e20000100800 */
[----:B------:R-:W-:Y:S01]  /*2010*/  IMAD R244, R27, 0x8, R240 ;  /* 0x000000081bf47824 */ /* 0x000fe200078e02f0 */
[----:B------:R-:W-:Y:S01]  /*2020*/  CS2R R30, SRZ ;  /* 0x00000000001e7805 */ /* 0x000fe2000001ff00 */
[----:B------:R-:W-:Y:S01]  /*2030*/  IMAD R20, R139, 0x30, RZ ;  /* 0x000000308b147824 */ /* 0x000fe200078e02ff */
[----:B------:R-:W-:Y:S01]  /*2040*/  SEL R22, R22, 0x3276, !P0 ;  /* 0x0000327616167807 */ /* 0x000fe20004000000 */
[----:B------:R-:W-:Y:S01]  /*2050*/  IMAD R246, R27, 0x4, R244 ;  /* 0x000000041bf67824 */ /* 0x000fe200078e02f4 */
[----:B------:R-:W-:Y:S01]  /*2060*/  CS2R R32, SRZ ;  /* 0x0000000000207805 */ /* 0x000fe2000001ff00 */
[----:B------:R-:W-:Y:S01]  /*2070*/  IMAD R92, R139, 0x3c, RZ ;  /* 0x0000003c8b5c7824 */ /* 0x000fe200078e02ff */
[----:B------:R-:W-:Y:S01]  /*2080*/  CS2R R34, SRZ ;  /* 0x0000000000227805 */ /* 0x000fe2000001ff00 */
[----:B------:R-:W-:Y:S01]  /*2090*/  IMAD R248, R27, 0x4, R246 ;  /* 0x000000041bf87824 */ /* 0x000fe200078e02f6 */
[----:B0-----:R-:W-:Y:S01]  /*20a0*/  IADD3 R3, P5, R19, R23, RZ ;  /* 0x0000001713037210 */ /* 0x001fe20007fbe0ff */
[----:B------:R-:W-:Y:S01]  /*20b0*/  IMAD R90, R139, 0x3e, RZ ;  /* 0x0000003e8b5a7824 */ /* 0x000fe200078e02ff */
[----:B------:R-:W-:Y:S01]  /*20c0*/  CS2R R36, SRZ ;  /* 0x0000000000247805 */ /* 0x000fe2000001ff00 */
[----:B------:R-:W-:Y:S01]  /*20d0*/  IMAD R252, R27, 0x8, R248 ;  /* 0x000000081bfc7824 */ /* 0x000fe200078e02f8 */
[----:B------:R-:W-:Y:S01]  /*20e0*/  CS2R R38, SRZ ;  /* 0x0000000000267805 */ /* 0x000fe2000001ff00 */
[----:B------:R0:W-:Y:S01]  /*20f0*/  STL [R1+0x98], R3 ;  /* 0x0000980301007387 */ /* 0x0001e20000100800 */
[----:B------:R-:W-:Y:S01]  /*2100*/  IMAD R88, R139, 0x3f, RZ ;  /* 0x0000003f8b587824 */ /* 0x000fe200078e02ff */
[----:B------:R-:W-:Y:S01]  /*2110*/  CS2R R40, SRZ ;  /* 0x0000000000287805 */ /* 0x000fe2000001ff00 */
[----:B------:R-:W-:Y:S01]  /*2120*/  IMAD.MOV.U32 R137, RZ, RZ, -0x800000 ;  /* 0xff800000ff897424 */ /* 0x000fe200078e00ff */
[----:B------:R1:W-:Y:S01]  /*2130*/  STL [R1+0xb8], R5 ;  /* 0x0000b80501007387 */ /* 0x0003e20000100800 */
[----:B------:R-:W-:Y:S01]  /*2140*/  IMAD.MOV.U32 R120, RZ, RZ, -0x800000 ;  /* 0xff800000ff787424 */ /* 0x000fe200078e00ff */
[----:B------:R-:W-:Y:S01]  /*2150*/  CS2R R42, SRZ ;  /* 0x00000000002a7805 */ /* 0x000fe2000001ff00 */
[----:B------:R-:W-:Y:S01]  /*2160*/  IMAD.MOV.U32 R135, RZ, RZ, 0x3f800000 ;  /* 0x3f800000ff877424 */ /* 0x000fe200078e00ff */
[----:B------:R2:W-:Y:S01]  /*2170*/  STL [R1+0x14], R4 ;  /* 0x0000140401007387 */ /* 0x0005e20000100800 */
[----:B------:R-:W-:Y:S01]  /*2180*/  CS2R R44, SRZ ;  /* 0x00000000002c7805 */ /* 0x000fe2000001ff00 */
[----:B0-----:R-:W-:Y:S01]  /*2190*/  IMAD R3, R27, 0x4, R252 ;  /* 0x000000041b037824 */ /* 0x001fe200078e02fc */
[----:B------:R-:W-:-:S02]  /*21a0*/  CS2R R46, SRZ ;  /* 0x00000000002e7805 */ /* 0x000fc4000001ff00 */
[----:B------:R-:W-:Y:S02]  /*21b0*/  CS2R R48, SRZ ;  /* 0x0000000000307805 */ /* 0x000fe4000001ff00 */
[----:B------:R-:W-:Y:S02]  /*21c0*/  CS2R R50, SRZ ;  /* 0x0000000000327805 */ /* 0x000fe4000001ff00 */
[----:B-1----:R-:W-:Y:S02]  /*21d0*/  IADD3 R5, P1, R9, R23, RZ ;  /* 0x0000001709057210 */ /* 0x002fe40007f3e0ff */
[----:B------:R-:W-:Y:S02]  /*21e0*/  CS2R R52, SRZ ;  /* 0x0000000000347805 */ /* 0x000fe4000001ff00 */
[----:B------:R-:W-:Y:S02]  /*21f0*/  CS2R R54, SRZ ;  /* 0x0000000000367805 */ /* 0x000fe4000001ff00 */
[----:B------:R-:W-:Y:S01]  /*2200*/  CS2R R56, SRZ ;  /* 0x0000000000387805 */ /* 0x000fe2000001ff00 */
[----:B--2---:R-:W-:Y:S01]  /*2210*/  IMAD R4, R27, 0x4, R3 ;  /* 0x000000041b047824 */ /* 0x004fe200078e0203 */
[----:B------:R0:W-:Y:S01]  /*2220*/  STL [R1+0xd8], R5 ;  /* 0x0000d80501007387 */ /* 0x0001e20000100800 */
[----:B------:R-:W-:-:S02]  /*2230*/  CS2R R58, SRZ ;  /* 0x00000000003a7805 */ /* 0x000fc4000001ff00 */
[----:B------:R-:W-:Y:S02]  /*2240*/  CS2R R60, SRZ ;  /* 0x00000000003c7805 */ /* 0x000fe4000001ff00 */
[----:B------:R-:W-:Y:S01]  /*2250*/  CS2R R62, SRZ ;  /* 0x00000000003e7805 */ /* 0x000fe2000001ff00 */
[----:B------:R1:W-:Y:S01]  /*2260*/  STL [R1+0x34], R6 ;  /* 0x0000340601007387 */ /* 0x0003e20000100800 */
[----:B------:R-:W-:Y:S02]  /*2270*/  CS2R R64, SRZ ;  /* 0x0000000000407805 */ /* 0x000fe4000001ff00 */
[----:B------:R-:W-:Y:S02]  /*2280*/  CS2R R66, SRZ ;  /* 0x0000000000427805 */ /* 0x000fe4000001ff00 */
[----:B------:R-:W-:Y:S02]  /*2290*/  CS2R R68, SRZ ;  /* 0x0000000000447805 */ /* 0x000fe4000001ff00 */
[----:B------:R-:W-:-:S02]  /*22a0*/  CS2R R70, SRZ ;  /* 0x0000000000467805 */ /* 0x000fc4000001ff00 */
[----:B------:R-:W-:Y:S02]  /*22b0*/  CS2R R72, SRZ ;  /* 0x0000000000487805 */ /* 0x000fe4000001ff00 */
[----:B0-----:R-:W-:Y:S02]  /*22c0*/  IADD3 R5, P2, R11, R23, RZ ;  /* 0x000000170b057210 */ /* 0x001fe40007f5e0ff */
[----:B------:R-:W-:Y:S02]  /*22d0*/  CS2R R74, SRZ ;  /* 0x00000000004a7805 */ /* 0x000fe4000001ff00 */
[----:B------:R-:W-:Y:S02]  /*22e0*/  CS2R R76, SRZ ;  /* 0x00000000004c7805 */ /* 0x000fe4000001ff00 */
[----:B------:R-:W-:Y:S02]  /*22f0*/  CS2R R78, SRZ ;  /* 0x00000000004e7805 */ /* 0x000fe4000001ff00 */
[----:B-1----:R-:W-:Y:S01]  /*2300*/  LEA.HI.X.SX32 R6, R16, R21, 0x1, P3 ;  /* 0x0000001510067211 */ /* 0x002fe200018f0eff */
[----:B------:R0:W-:Y:S01]  /*2310*/  STL [R1+0xf8], R5 ;  /* 0x0000f80501007387 */ /* 0x0001e20000100800 */
[----:B------:R-:W-:-:S02]  /*2320*/  IADD3 R8, P3, R13, R23, RZ ;  /* 0x000000170d087210 */ /* 0x000fc40007f7e0ff */
[----:B------:R-:W-:Y:S02]  /*2330*/  CS2R R80, SRZ ;  /* 0x0000000000507805 */ /* 0x000fe4000001ff00 */
[----:B------:R-:W-:Y:S01]  /*2340*/  CS2R R82, SRZ ;  /* 0x0000000000527805 */ /* 0x000fe2000001ff00 */
[----:B------:R1:W-:Y:S01]  /*2350*/  STL [R1+0x54], R6 ;  /* 0x0000540601007387 */ /* 0x0003e20000100800 */
[----:B------:R-:W-:Y:S02]  /*2360*/  CS2R R84, SRZ ;  /* 0x0000000000547805 */ /* 0x000fe4000001ff00 */
[----:B------:R-:W-:Y:S01]  /*2370*/  CS2R R86, SRZ ;  /* 0x0000000000567805 */ /* 0x000fe2000001ff00 */
[----:B------:R-:W-:Y:S01]  /*2380*/  UMOV UR61, URZ ;  /* 0x0000003f003d7c82 */ /* 0x000fe20008000000 */
[----:B------:R2:W-:Y:S01]  /*2390*/  STL [R1+0x118], R8 ;  /* 0x0001180801007387 */ /* 0x0005e20000100800 */
[----:B------:R-:W-:Y:S01]  /*23a0*/  UMOV UR60, URZ ;  /* 0x0000003f003c7c82 */ /* 0x000fe20008000000 */
[----:B0-----:R-:W-:Y:S01]  /*23b0*/  IMAD R5, R27, 0x8, R4 ;  /* 0x000000081b057824 */ /* 0x001fe200078e0204 */
[----:B------:R-:W-:Y:S01]  /*23c0*/  UMOV UR37, 0x40000040 ;  /* 0x4000004000257882 */ /* 0x000fe20000000000 */
[----:B-1----:R-:W-:-:S02]  /*23d0*/  LEA.HI.X.SX32 R6, R18, R21, 0x1, P4 ;  /* 0x0000001512067211 */ /* 0x002fc400020f0eff */
[----:B------:R-:W-:Y:S02]  /*23e0*/  IADD3 R10, P4, R15, R23, RZ ;  /* 0x000000170f0a7210 */ /* 0x000fe40007f9e0ff */
[----:B--2---:R-:W-:Y:S01]  /*23f0*/  LEA.HI.X.SX32 R8, R19, R21, 0x1, P5 ;  /* 0x0000001513087211 */ /* 0x004fe200028f0eff */
[----:B------:R0:W-:Y:S01]  /*2400*/  STL [R1+0x74], R6 ;  /* 0x0000740601007387 */ /* 0x0001e20000100800 */
[----:B------:R-:W-:-:S03]  /*2410*/  IADD3 R12, P5, R17, R23, RZ ;  /* 0x00000017110c7210 */ /* 0x000fc60007fbe0ff */
[----:B------:R-:W-:Y:S04]  /*2420*/  STL [R1+0x138], R10 ;  /* 0x0001380a01007387 */ /* 0x000fe80000100800 */
[----:B------:R1:W-:Y:S01]  /*2430*/  STL [R1+0x94], R8 ;  /* 0x0000940801007387 */ /* 0x0003e20000100800 */
[----:B0-----:R-:W-:-:S03]  /*2440*/  IMAD R6, R27, 0x4, R5 ;  /* 0x000000041b067824 */ /* 0x001fc600078e0205 */
[----:B------:R-:W-:Y:S01]  /*2450*/  STL [R1+0x158], R12 ;  /* 0x0001580c01007387 */ /* 0x000fe20000100800 */
[----:B-1----:R-:W-:Y:S01]  /*2460*/  LEA.HI.X.SX32 R8, R7, R21, 0x1, P6 ;  /* 0x0000001507087211 */ /* 0x002fe200030f0eff */
[----:B------:R-:W-:Y:S01]  /*2470*/  IMAD R7, R27, 0x4, R6 ;  /* 0x000000041b077824 */ /* 0x000fe200078e0206 */
[----:B------:R-:W-:-:S03]  /*2480*/  IADD3 R10, P6, R89, R23, RZ ;  /* 0x00000017590a7210 */ /* 0x000fc60007fde0ff */
[----:B------:R0:W-:Y:S04]  /*2490*/  STL [R1+0xb4], R8 ;  /* 0x0000b40801007387 */ /* 0x0001e80000100800 */
[----:B------:R1:W-:Y:S01]  /*24a0*/  STL [R1+0x178], R10 ;  /* 0x0001780a01007387 */ /* 0x0003e20000100800 */
[-C--:B0-----:R-:W-:Y:S02]  /*24b0*/  LEA.HI.X.SX32 R8, R9, R21.reuse, 0x1, P1 ;  /* 0x0000001509087211 */ /* 0x081fe400008f0eff */
[----:B------:R-:W-:Y:S02]  /*24c0*/  LEA.HI.X.SX32 R9, R11, R21, 0x1, P2 ;  /* 0x000000150b097211 */ /* 0x000fe400010f0eff */
[----:B------:R-:W-:Y:S01]  /*24d0*/  IADD3 R131, P2, R133, R23, RZ ;  /* 0x0000001785837210 */ /* 0x000fe20007f5e0ff */
[----:B------:R0:W-:Y:S01]  /*24e0*/  STL [R1+0xd4], R8 ;  /* 0x0000d40801007387 */ /* 0x0001e20000100800 */
[----:B-1----:R-:W-:-:S02]  /*24f0*/  LEA.HI.X.SX32 R10, R13, R21, 0x1, P3 ;  /* 0x000000150d0a7211 */ /* 0x002fc400018f0eff */
[----:B------:R-:W-:Y:S01]  /*2500*/  IADD3 R227, P3, R134, R23, RZ ;  /* 0x0000001786e37210 */ /* 0x000fe20007f7e0ff */
[----:B------:R1:W-:Y:S01]  /*2510*/  STL [R1+0xf4], R9 ;  /* 0x0000f40901007387 */ /* 0x0003e20000100800 */
[----:B------:R-:W-:Y:S02]  /*2520*/  LEA.HI.X.SX32 R133, R133, R21, 0x1, P2 ;  /* 0x0000001585857211 */ /* 0x000fe400010f0eff */
[-C--:B------:R-:W-:Y:S01]  /*2530*/  IADD3 R130, P1, R132, R23.reuse, RZ ;  /* 0x0000001784827210 */ /* 0x080fe20007f3e0ff */
[----:B------:R2:W-:Y:S01]  /*2540*/  STL [R1+0x114], R10 ;  /* 0x0001140a01007387 */ /* 0x0005e20000100800 */
[----:B------:R-:W-:Y:S01]  /*2550*/  IADD3 R237, P2, R236, R23, RZ ;  /* 0x00000017eced7210 */ /* 0x000fe20007f5e0ff */
[----:B0-----:R-:W-:Y:S01]  /*2560*/  IMAD R8, R27, 0x8, R7 ;  /* 0x000000081b087824 */ /* 0x001fe200078e0207 */
[----:B------:R-:W-:Y:S02]  /*2570*/  LEA.HI.X.SX32 R134, R134, R21, 0x1, P3 ;  /* 0x0000001586867211 */ /* 0x000fe400018f0eff */
[----:B------:R-:W-:-:S02]  /*2580*/  IADD3 R239, P3, R238, R23, RZ ;  /* 0x00000017eeef7210 */ /* 0x000fc40007f7e0ff */
[-C--:B------:R-:W-:Y:S02]  /*2590*/  LEA.HI.X.SX32 R132, R132, R21.reuse, 0x1, P1 ;  /* 0x0000001584847211 */ /* 0x080fe400008f0eff */
[----:B------:R-:W-:Y:S02]  /*25a0*/  LEA.HI.X.SX32 R236, R236, R21, 0x1, P2 ;  /* 0x00000015ecec7211 */ /* 0x000fe400010f0eff */
[-C--:B------:R-:W-:Y:S02]  /*25b0*/  IADD3 R231, P1, R229, R23.reuse, RZ ;  /* 0x00000017e5e77210 */ /* 0x080fe40007f3e0ff */
[----:B------:R-:W-:Y:S02]  /*25c0*/  IADD3 R245, P2, R244, R23, RZ ;  /* 0x00000017f4f57210 */ /* 0x000fe40007f5e0ff */
[-C--:B------:R-:W-:Y:S02]  /*25d0*/  LEA.HI.X.SX32 R238, R238, R21.reuse, 0x1, P3 ;  /* 0x00000015eeee7211 */ /* 0x080fe400018f0eff */
[----:B-1----:R-:W-:-:S02]  /*25e0*/  LEA.HI.X.SX32 R9, R15, R21, 0x1, P4 ;  /* 0x000000150f097211 */ /* 0x002fc400020f0eff */
[----:B------:R-:W-:Y:S02]  /*25f0*/  IADD3 R247, P3, R246, R23, RZ ;  /* 0x00000017f6f77210 */ /* 0x000fe40007f7e0ff */
[-C--:B------:R-:W-:Y:S01]  /*2600*/  LEA.HI.X.SX32 R11, R17, R21.reuse, 0x1, P5 ;  /* 0x00000015110b7211 */ /* 0x080fe200028f0eff */
[----:B------:R0:W-:Y:S01]  /*2610*/  STL [R1+0x134], R9 ;  /* 0x0001340901007387 */ /* 0x0001e20000100800 */
[-C--:B--2---:R-:W-:Y:S02]  /*2620*/  LEA.HI.X.SX32 R10, R89, R21.reuse, 0x1, P6 ;  /* 0x00000015590a7211 */ /* 0x084fe400030f0eff */
[-C--:B------:R-:W-:Y:S01]  /*2630*/  LEA.HI.X.SX32 R229, R229, R21.reuse, 0x1, P1 ;  /* 0x00000015e5e57211 */ /* 0x080fe200008f0eff */
[----:B------:R-:W-:Y:S01]  /*2640*/  STL [R1+0x154], R11 ;  /* 0x0001540b01007387 */ /* 0x000fe20000100800 */
[----:B------:R-:W-:Y:S02]  /*2650*/  LEA.HI.X.SX32 R244, R244, R21, 0x1, P2 ;  /* 0x00000015f4f47211 */ /* 0x000fe400010f0eff */
[-C--:B------:R-:W-:Y:S01]  /*2660*/  IADD3 R241, P1, R240, R23.reuse, RZ ;  /* 0x00000017f0f17210 */ /* 0x080fe20007f3e0ff */
[----:B------:R1:W-:Y:S01]  /*2670*/  STL [R1+0x174], R10 ;  /* 0x0001740a01007387 */ /* 0x0003e20000100800 */
[----:B------:R-:W-:Y:S01]  /*2680*/  IADD3 R18, P2, R252, R23, RZ ;  /* 0x00000017fc127210 */ /* 0x000fe20007f5e0ff */
[----:B0-----:R-:W-:Y:S01]  /*2690*/  IMAD R9, R27, 0x4, R8 ;  /* 0x000000041b097824 */ /* 0x001fe200078e0208 */
[----:B------:R-:W-:-:S02]  /*26a0*/  LEA.HI.X.SX32 R246, R246, R21, 0x1, P3 ;  /* 0x00000015f6f67211 */ /* 0x000fc400018f0eff */
[----:B------:R-:W-:Y:S01]  /*26b0*/  IADD3 R17, P3, R3, R23, RZ ;  /* 0x0000001703117210 */ /* 0x000fe20007f7e0ff */
[----:B------:R0:W-:Y:S01]  /*26c0*/  STL [R1], R18 ;  /* 0x0000001201007387 */ /* 0x0001e20000100800 */
[----:B------:R-:W-:Y:S02]  /*26d0*/  LEA.HI.X.SX32 R240, R240, R21, 0x1, P1 ;  /* 0x00000015f0f07211 */ /* 0x000fe400008f0eff */
[----:B------:R-:W-:Y:S01]  /*26e0*/  IADD3 R249, P1, R248, R23, RZ ;  /* 0x00000017f8f97210 */ /* 0x000fe20007f3e0ff */
[----:B------:R2:W-:Y:S01]  /*26f0*/  STL [R1+0x8], R17 ;  /* 0x0000081101007387 */ /* 0x0005e20000100800 */
[-C--:B------:R-:W-:Y:S01]  /*2700*/  LEA.HI.X.SX32 R252, R252, R21.reuse, 0x1, P2 ;  /* 0x00000015fcfc7211 */ /* 0x080fe200010f0eff */
[----:B-1----:R-:W-:Y:S01]  /*2710*/  IMAD R10, R27, 0x4, R9 ;  /* 0x000000041b0a7824 */ /* 0x002fe200078e0209 */
[----:B------:R-:W-:Y:S02]  /*2720*/  LEA.HI.X.SX32 R248, R248, R21, 0x1, P1 ;  /* 0x00000015f8f87211 */ /* 0x000fe400008f0eff */
[----:B------:R-:W-:Y:S01]  /*2730*/  IADD3 R19, P2, R5, R23, RZ ;  /* 0x0000001705137210 */ /* 0x000fe20007f5e0ff */
[----:B------:R-:W-:Y:S01]  /*2740*/  IMAD R11, R27, 0x8, R10 ;  /* 0x000000081b0b7824 */ /* 0x000fe200078e020a */
[----:B0-----:R-:W-:-:S02]  /*2750*/  LEA.HI.X.SX32 R18, R3, R21, 0x1, P3 ;  /* 0x0000001503127211 */ /* 0x001fc400018f0eff */
[----:B------:R-:W-:Y:S01]  /*2760*/  LEA.HI.X.SX32 R5, R5, R21, 0x1, P2 ;  /* 0x0000001505057211 */ /* 0x000fe200010f0eff */
[C---:B------:R-:W-:Y:S01]  /*2770*/  IMAD R12, R27.reuse, 0x4, R11 ;  /* 0x000000041b0c7824 */ /* 0x040fe200078e020b */
[C---:B--2---:R-:W-:Y:S01]  /*2780*/  IADD3 R17, P1, R4.reuse, R23, RZ ;  /* 0x0000001704117210 */ /* 0x044fe20007f3e0ff */
[----:B------:R0:W-:Y:S02]  /*2790*/  STL [R1+0x4], R18 ;  /* 0x0000041201007387 */ /* 0x0001e40000100800 */
[C---:B------:R-:W-:Y:S01]  /*27a0*/  IMAD R13, R27.reuse, 0x4, R12 ;  /* 0x000000041b0d7824 */ /* 0x040fe200078e020c */
[----:B------:R-:W-:Y:S01]  /*27b0*/  LEA.HI.X.SX32 R4, R4, R21, 0x1, P1 ;  /* 0x0000001504047211 */ /* 0x000fe200008f0eff */
[----:B------:R1:W-:Y:S02]  /*27c0*/  STL [R1+0x10], R17 ;  /* 0x0000101101007387 */ /* 0x0003e40000100800 */
[C---:B------:R-:W-:Y:S02]  /*27d0*/  IMAD R14, R27.reuse, 0x8, R13 ;  /* 0x000000081b0e7824 */ /* 0x040fe400078e020d */
[----:B------:R-:W-:Y:S01]  /*27e0*/  STL [R1+0x20], R19 ;  /* 0x0000201301007387 */ /* 0x000fe20000100800 */
[----:B0-----:R-:W-:Y:S01]  /*27f0*/  IADD3 R18, P3, R6, R23, RZ ;  /* 0x0000001706127210 */ /* 0x001fe20007f7e0ff */
[----:B------:R-:W-:-:S03]  /*2800*/  IMAD R15, R27, 0x4, R14 ;  /* 0x000000041b0f7824 */ /* 0x000fc600078e020e */
[----:B------:R-:W-:Y:S01]  /*2810*/  LEA.HI.X.SX32 R6, R6, R21, 0x1, P3 ;  /* 0x0000001506067211 */ /* 0x000fe200018f0eff */
[----:B------:R0:W-:Y:S01]  /*2820*/  STL [R1+0x28], R18 ;  /* 0x0000281201007387 */ /* 0x0001e20000100800 */
[----:B------:R-:W-:-:S03]  /*2830*/  IMAD R16, R27, 0x4, R15 ;  /* 0x000000041b107824 */ /* 0x000fc600078e020f */
[----:B------:R2:W-:Y:S01]  /*2840*/  STL [R1+0xc], R4 ;  /* 0x00000c0401007387 */ /* 0x0005e20000100800 */
[----:B------:R-:W-:-:S03]  /*2850*/  IMAD R3, R27, 0x8, R16 ;  /* 0x000000081b037824 */ /* 0x000fc600078e0210 */
[----:B------:R3:W-:Y:S01]  /*2860*/  STL [R1+0x1c], R5 ;  /* 0x00001c0501007387 */ /* 0x0007e20000100800 */
[----:B-1----:R-:W-:Y:S01]  /*2870*/  IMAD R17, R27, 0x4, R3 ;  /* 0x000000041b117824 */ /* 0x002fe200078e0203 */
[-C--:B0-----:R-:W-:Y:S02]  /*2880*/  IADD3 R18, P3, R9, R23.reuse, RZ ;  /* 0x0000001709127210 */ /* 0x081fe40007f7e0ff */
[----:B------:R0:W-:Y:S01]  /*2890*/  STL [R1+0x24], R6 ;  /* 0x0000240601007387 */ /* 0x0001e20000100800 */
[----:B--2---:R-:W-:Y:S01]  /*28a0*/  IMAD R4, R27, 0x4, R17 ;  /* 0x000000041b047824 */ /* 0x004fe200078e0211 */
[-C--:B---3--:R-:W-:Y:S02]  /*28b0*/  IADD3 R5, P1, R7, R23.reuse, RZ ;  /* 0x0000001707057210 */ /* 0x088fe40007f3e0ff */
[----:B0-----:R-:W-:-:S03]  /*28c0*/  IADD3 R6, P2, R8, R23, RZ ;  /* 0x0000001708067210 */ /* 0x001fc60007f5e0ff */
[----:B------:R0:W-:Y:S04]  /*28d0*/  STL [R1+0x30], R5 ;  /* 0x0000300501007387 */ /* 0x0001e80000100800 */
[----:B------:R1:W-:Y:S04]  /*28e0*/  STL [R1+0x40], R6 ;  /* 0x0000400601007387 */ /* 0x0003e80000100800 */
[----:B------:R2:W-:Y:S01]  /*28f0*/  STL [R1+0x48], R18 ;  /* 0x0000481201007387 */ /* 0x0005e20000100800 */
[----:B0-----:R-:W-:Y:S01]  /*2900*/  IMAD R5, R27, 0x8, R4 ;  /* 0x000000081b057824 */ /* 0x001fe200078e0204 */
[----:B-1----:R-:W-:-:S02]  /*2910*/  LEA.HI.X.SX32 R6, R7, R21, 0x1, P1 ;  /* 0x0000001507067211 */ /* 0x002fc400008f0eff */
[-C--:B------:R-:W-:Y:S02]  /*2920*/  LEA.HI.X.SX32 R7, R8, R21.reuse, 0x1, P2 ;  /* 0x0000001508077211 */ /* 0x080fe400010f0eff */
[----:B------:R-:W-:Y:S01]  /*2930*/  LEA.HI.X.SX32 R8, R9, R21, 0x1, P3 ;  /* 0x0000001509087211 */ /* 0x000fe200018f0eff */
[----:B------:R0:W-:Y:S01]  /*2940*/  STL [R1+0x2c], R6 ;  /* 0x00002c0601007387 */ /* 0x0001e20000100800 */
[-C--:B------:R-:W-:Y:S01]  /*2950*/  IADD3 R9, P3, R12, R23.reuse, RZ ;  /* 0x000000170c097210 */ /* 0x080fe20007f7e0ff */
[----:B--2---:R-:W-:Y:S02]  /*2960*/  IMAD R18, R139, 0x32, RZ ;  /* 0x000000328b127824 */ /* 0x004fe400078e02ff */
[----:B------:R1:W-:Y:S04]  /*2970*/  STL [R1+0x3c], R7 ;  /* 0x00003c0701007387 */ /* 0x0003e80000100800 */
[----:B------:R2:W-:Y:S01]  /*2980*/  STL [R1+0x44], R8 ;  /* 0x0000440801007387 */ /* 0x0005e20000100800 */
[----:B0-----:R-:W-:Y:S01]  /*2990*/  IMAD R6, R27, 0x4, R5 ;  /* 0x000000041b067824 */ /* 0x001fe200078e0205 */
[----:B-1----:R-:W-:-:S02]  /*29a0*/  IADD3 R7, P1, R10, R23, RZ ;  /* 0x000000170a077210 */ /* 0x002fc40007f3e0ff */
[----:B--2---:R-:W-:-:S03]  /*29b0*/  IADD3 R8, P2, R11, R23, RZ ;  /* 0x000000170b087210 */ /* 0x004fc60007f5e0ff */
[----:B------:R0:W-:Y:S04]  /*29c0*/  STL [R1+0x50], R7 ;  /* 0x0000500701007387 */ /* 0x0001e80000100800 */
[----:B------:R1:W-:Y:S04]  /*29d0*/  STL [R1+0x60], R8 ;  /* 0x0000600801007387 */ /* 0x0003e80000100800 */
[----:B------:R2:W-:Y:S01]  /*29e0*/  STL [R1+0x68], R9 ;  /* 0x0000680901007387 */ /* 0x0005e20000100800 */
[----:B0-----:R-:W-:Y:S01]  /*29f0*/  IMAD R7, R27, 0x4, R6 ;  /* 0x000000041b077824 */ /* 0x001fe200078e0206 */
[----:B-1----:R-:W-:-:S02]  /*2a00*/  LEA.HI.X.SX32 R8, R10, R21, 0x1, P1 ;  /* 0x000000150a087211 */ /* 0x002fc400008f0eff */
[-C--:B------:R-:W-:Y:S02]  /*2a10*/  LEA.HI.X.SX32 R10, R12, R21.reuse, 0x1, P3 ;  /* 0x000000150c0a7211 */ /* 0x080fe400018f0eff */
[----:B--2---:R-:W-:Y:S01]  /*2a20*/  LEA.HI.X.SX32 R9, R11, R21, 0x1, P2 ;  /* 0x000000150b097211 */ /* 0x004fe200010f0eff */
[----:B------:R0:W-:Y:S01]  /*2a30*/  STL [R1+0x4c], R8 ;  /* 0x00004c0801007387 */ /* 0x0001e20000100800 */
[----:B------:R-:W-:-:S03]  /*2a40*/  IADD3 R11, P3, R15, R23, RZ ;  /* 0x000000170f0b7210 */ /* 0x000fc60007f7e0ff */
[----:B------:R1:W-:Y:S01]  /*2a50*/  STL [R1+0x5c], R9 ;  /* 0x00005c0901007387 */ /* 0x0003e20000100800 */
[----:B------:R-:W-:-:S03]  /*2a60*/  LEA.HI.X.SX32 R12, R15, R21, 0x1, P3 ;  /* 0x000000150f0c7211 */ /* 0x000fc600018f0eff */
[----:B------:R2:W-:Y:S01]  /*2a70*/  STL [R1+0x64], R10 ;  /* 0x0000640a01007387 */ /* 0x0005e20000100800 */
[----:B0-----:R-:W-:Y:S01]  /*2a80*/  IMAD R8, R27, 0x8, R7 ;  /* 0x000000081b087824 */ /* 0x001fe200078e0207 */
[-C--:B-1----:R-:W-:Y:S02]  /*2a90*/  IADD3 R9, P1, R13, R23.reuse, RZ ;  /* 0x000000170d097210 */ /* 0x082fe40007f3e0ff */
[----:B--2---:R-:W-:-:S03]  /*2aa0*/  IADD3 R10, P2, R14, R23, RZ ;  /* 0x000000170e0a7210 */ /* 0x004fc60007f5e0ff */
[----:B------:R0:W-:Y:S04]  /*2ab0*/  STL [R1+0x70], R9 ;  /* 0x0000700901007387 */ /* 0x0001e80000100800 */
[----:B------:R1:W-:Y:S04]  /*2ac0*/  STL [R1+0x80], R10 ;  /* 0x0000800a01007387 */ /* 0x0003e80000100800 */
[----:B------:R2:W-:Y:S01]  /*2ad0*/  STL [R1+0x88], R11 ;  /* 0x0000880b01007387 */ /* 0x0005e20000100800 */
[----:B0-----:R-:W-:Y:S01]  /*2ae0*/  IMAD R9, R27, 0x4, R8 ;  /* 0x000000041b097824 */ /* 0x001fe200078e0208 */
[----:B-1----:R-:W-:-:S02]  /*2af0*/  LEA.HI.X.SX32 R10, R13, R21, 0x1, P1 ;  /* 0x000000150d0a7211 */ /* 0x002fc400008f0eff */
[----:B--2---:R-:W-:-:S03]  /*2b00*/  LEA.HI.X.SX32 R11, R14, R21, 0x1, P2 ;  /* 0x000000150e0b7211 */ /* 0x004fc600010f0eff */
[----:B------:R0:W-:Y:S01]  /*2b10*/  STL [R1+0x6c], R10 ;  /* 0x00006c0a01007387 */ /* 0x0001e20000100800 */
[----:B------:R-:W-:-:S03]  /*2b20*/  IADD3 R13, P2, R3, R23, RZ ;  /* 0x00000017030d7210 */ /* 0x000fc60007f5e0ff */
[----:B------:R1:W-:Y:S04]  /*2b30*/  STL [R1+0x7c], R11 ;  /* 0x00007c0b01007387 */ /* 0x0003e80000100800 */
[----:B------:R2:W-:Y:S01]  /*2b40*/  STL [R1+0x84], R12 ;  /* 0x0000840c01007387 */ /* 0x0005e20000100800 */
[----:B0-----:R-:W-:Y:S01]  /*2b50*/  IMAD R10, R27, 0x4, R9 ;  /* 0x000000041b0a7824 */ /* 0x001fe200078e0209 */
[-C--:B-1----:R-:W-:Y:S02]  /*2b60*/  IADD3 R11, P1, R16, R23.reuse, RZ ;  /* 0x00000017100b7210 */ /* 0x082fe40007f3e0ff */
[----:B--2---:R-:W-:-:S03]  /*2b70*/  IADD3 R12, P3, R17, R23, RZ ;  /* 0x00000017110c7210 */ /* 0x004fc60007f7e0ff */
[----:B------:R0:W-:Y:S01]  /*2b80*/  STL [R1+0x90], R11 ;  /* 0x0000900b01007387 */ /* 0x0001e20000100800 */
[----:B------:R-:W-:Y:S01]  /*2b90*/  LEA.HI.X.SX32 R14, R16, R21, 0x1, P1 ;  /* 0x00000015100e7211 */ /* 0x000fe200008f0eff */
[----:B------:R-:W-:Y:S02]  /*2ba0*/  IMAD R16, R139, 0x34, RZ ;  /* 0x000000348b107824 */ /* 0x000fe400078e02ff */
[----:B------:R1:W-:Y:S04]  /*2bb0*/  STL [R1+0xa0], R13 ;  /* 0x0000a00d01007387 */ /* 0x0003e80000100800 */
[----:B------:R2:W-:Y:S01]  /*2bc0*/  STL [R1+0xa8], R12 ;  /* 0x0000a80c01007387 */ /* 0x0005e20000100800 */
[----:B0-----:R-:W-:-:S03]  /*2bd0*/  IMAD R11, R27, 0x8, R10 ;  /* 0x000000081b0b7824 */ /* 0x001fc600078e020a */
[----:B------:R0:W-:Y:S01]  /*2be0*/  STL [R1+0x8c], R14 ;  /* 0x00008c0e01007387 */ /* 0x0001e20000100800 */
[-C--:B-1----:R-:W-:Y:S02]  /*2bf0*/  LEA.HI.X.SX32 R13, R17, R21.reuse, 0x1, P3 ;  /* 0x00000015110d7211 */ /* 0x082fe400018f0eff */
[----:B--2---:R-:W-:Y:S01]  /*2c00*/  LEA.HI.X.SX32 R12, R3, R21, 0x1, P2 ;  /* 0x00000015030c7211 */ /* 0x004fe200010f0eff */
[----:B------:R-:W-:Y:S01]  /*2c10*/  IMAD R3, R27, 0x4, R11 ;  /* 0x000000041b037824 */ /* 0x000fe200078e020b */
[----:B0-----:R-:W-:-:S03]  /*2c20*/  IADD3 R14, P2, R5, R23, RZ ;  /* 0x00000017050e7210 */ /* 0x001fc60007f5e0ff */
[----:B------:R0:W-:Y:S01]  /*2c30*/  STL [R1+0x9c], R12 ;  /* 0x00009c0c01007387 */ /* 0x0001e20000100800 */
[----:B------:R-:W-:-:S03]  /*2c40*/  LEA.HI.X.SX32 R5, R5, R21, 0x1, P2 ;  /* 0x0000001505057211 */ /* 0x000fc600010f0eff */
[----:B------:R1:W-:Y:S01]  /*2c50*/  STL [R1+0xa4], R13 ;  /* 0x0000a40d01007387 */ /* 0x0003e20000100800 */
[-C--:B0-----:R-:W-:Y:S02]  /*2c60*/  IADD3 R12, P1, R4, R23.reuse, RZ ;  /* 0x00000017040c7210 */ /* 0x081fe40007f3e0ff */
[----:B-1----:R-:W-:-:S03]  /*2c70*/  IADD3 R13, P3, R6, R23, RZ ;  /* 0x00000017060d7210 */ /* 0x002fc60007f7e0ff */
[----:B------:R0:W-:Y:S01]  /*2c80*/  STL [R1+0xb0], R12 ;  /* 0x0000b00c01007387 */ /* 0x0001e20000100800 */
[-C--:B------:R-:W-:Y:S02]  /*2c90*/  LEA.HI.X.SX32 R4, R4, R21.reuse, 0x1, P1 ;  /* 0x0000001504047211 */ /* 0x080fe400008f0eff */
[----:B------:R-:W-:Y:S01]  /*2ca0*/  LEA.HI.X.SX32 R6, R6, R21, 0x1, P3 ;  /* 0x0000001506067211 */ /* 0x000fe200018f0eff */
[----:B------:R1:W-:Y:S04]  /*2cb0*/  STL [R1+0xc0], R14 ;  /* 0x0000c00e01007387 */ /* 0x0003e80000100800 */
[----:B------:R2:W-:Y:S01]  /*2cc0*/  STL [R1+0xc8], R13 ;  /* 0x0000c80d01007387 */ /* 0x0005e20000100800 */
[----:B0-----:R-:W-:-:S03]  /*2cd0*/  IMAD R12, R27, 0x4, R3 ;  /* 0x000000041b0c7824 */ /* 0x001fc600078e0203 */
[----:B------:R0:W-:Y:S01]  /*2ce0*/  STL [R1+0xac], R4 ;  /* 0x0000ac0401007387 */ /* 0x0001e20000100800 */
[----:B-1----:R-:W-:-:S03]  /*2cf0*/  IMAD R14, R139, 0x35, RZ ;  /* 0x000000358b0e7824 */ /* 0x002fc600078e02ff */
[----:B------:R1:W-:Y:S01]  /*2d00*/  STL [R1+0xbc], R5 ;  /* 0x0000bc0501007387 */ /* 0x0003e20000100800 */
[----:B--2---:R-:W-:-:S03]  /*2d10*/  IADD3 R13, P3, R9, R23, RZ ;  /* 0x00000017090d7210 */ /* 0x004fc60007f7e0ff */
[----:B------:R2:W-:Y:S01]  /*2d20*/  STL [R1+0xc4], R6 ;  /* 0x0000c40601007387 */ /* 0x0005e20000100800 */
[----:B0-----:R-:W-:Y:S01]  /*2d30*/  IMAD R4, R27, 0x8, R12 ;  /* 0x000000081b047824 */ /* 0x001fe200078e020c */
[-C--:B-1----:R-:W-:Y:S02]  /*2d40*/  IADD3 R5, P1, R7, R23.reuse, RZ ;  /* 0x0000001707057210 */ /* 0x082fe40007f3e0ff */
[----:B--2---:R-:W-:-:S03]  /*2d50*/  IADD3 R6, P2, R8, R23, RZ ;  /* 0x0000001708067210 */ /* 0x004fc60007f5e0ff */
[----:B------:R0:W-:Y:S04]  /*2d60*/  STL [R1+0xd0], R5 ;  /* 0x0000d00501007387 */ /* 0x0001e80000100800 */
[----:B------:R1:W-:Y:S04]  /*2d70*/  STL [R1+0xe0], R6 ;  /* 0x0000e00601007387 */ /* 0x0003e80000100800 */
[----:B------:R-:W-:Y:S01]  /*2d80*/  STL [R1+0xe8], R13 ;  /* 0x0000e80d01007387 */ /* 0x000fe20000100800 */
[----:B0-----:R-:W-:Y:S01]  /*2d90*/  IMAD R5, R27, 0x4, R4 ;  /* 0x000000041b057824 */ /* 0x001fe200078e0204 */
[----:B-1----:R-:W-:-:S02]  /*2da0*/  LEA.HI.X.SX32 R6, R7, R21, 0x1, P1 ;  /* 0x0000001507067211 */ /* 0x002fc400008f0eff */
[-C--:B------:R-:W-:Y:S02]  /*2db0*/  LEA.HI.X.SX32 R7, R8, R21.reuse, 0x1, P2 ;  /* 0x0000001508077211 */ /* 0x080fe400010f0eff */
[----:B------:R-:W-:Y:S01]  /*2dc0*/  LEA.HI.X.SX32 R8, R9, R21, 0x1, P3 ;  /* 0x0000001509087211 */ /* 0x000fe200018f0eff */
        /* <DEDUP_REMOVED lines=8> */
[----:B------:R-:W-:-:S03]  /*2e50*/  LEA.HI.X.SX32 R10, R10, R21, 0x1, P1 ;  /* 0x000000150a0a7211 */ /* 0x000fc600008f0eff */
[----:B------:R1:W-:Y:S04]  /*2e60*/  STL [R1+0x100], R9 ;  /* 0x0001000901007387 */ /* 0x0003e80000100800 */
[----:B------:R2:W-:Y:S01]  /*2e70*/  STL [R1+0x108], R8 ;  /* 0x0001080801007387 */ /* 0x0005e20000100800 */
[----:B0-----:R-:W-:-:S03]  /*2e80*/  IMAD R7, R27, 0x8, R6 ;  /* 0x000000081b077824 */ /* 0x001fc600078e0206 */
[----:B------:R0:W-:Y:S01]  /*2e90*/  STL [R1+0xec], R10 ;  /* 0x0000ec0a01007387 */ /* 0x0001e20000100800 */
[-C--:B-1----:R-:W-:Y:S01]  /*2ea0*/  LEA.HI.X.SX32 R9, R3, R21.reuse, 0x1, P3 ;  /* 0x0000001503097211 */ /* 0x082fe200018f0eff */
[----:B------:R-:W-:Y:S01]  /*2eb0*/  IMAD R3, R27, 0x4, R7 ;  /* 0x000000041b037824 */ /* 0x000fe200078e0207 */
[----:B--2---:R-:W-:Y:S02]  /*2ec0*/  LEA.HI.X.SX32 R8, R11, R21, 0x1, P2 ;  /* 0x000000150b087211 */ /* 0x004fe400010f0eff */
[----:B0-----:R-:W-:-:S03]  /*2ed0*/  IADD3 R10, P2, R4, R23, RZ ;  /* 0x00000017040a7210 */ /* 0x001fc60007f5e0ff */
[----:B------:R0:W-:Y:S04]  /*2ee0*/  STL [R1+0xfc], R8 ;  /* 0x0000fc0801007387 */ /* 0x0001e80000100800 */
[----:B------:R1:W-:Y:S01]  /*2ef0*/  STL [R1+0x104], R9 ;  /* 0x0001040901007387 */ /* 0x0003e20000100800 */
[-C--:B0-----:R-:W-:Y:S02]  /*2f00*/  IADD3 R8, P1, R12, R23.reuse, RZ ;  /* 0x000000170c087210 */ /* 0x081fe40007f3e0ff */
[----:B-1----:R-:W-:-:S03]  /*2f10*/  IADD3 R9, P3, R5, R23, RZ ;  /* 0x0000001705097210 */ /* 0x002fc60007f7e0ff */
[----:B------:R0:W-:Y:S01]  /*2f20*/  STL [R1+0x110], R8 ;  /* 0x0001100801007387 */ /* 0x0001e20000100800 */
[----:B------:R-:W-:Y:S01]  /*2f30*/  LEA.HI.X.SX32 R11, R12, R21, 0x1, P1 ;  /* 0x000000150c0b7211 */ /* 0x000fe200008f0eff */
[----:B------:R-:W-:Y:S02]  /*2f40*/  IMAD R12, R139, 0x33, RZ ;  /* 0x000000338b0c7824 */ /* 0x000fe400078e02ff */
[----:B------:R1:W-:Y:S04]  /*2f50*/  STL [R1+0x120], R10 ;  /* 0x0001200a01007387 */ /* 0x0003e80000100800 */
[----:B------:R2:W-:Y:S01]  /*2f60*/  STL [R1+0x128], R9 ;  /* 0x0001280901007387 */ /* 0x0005e20000100800 */
[----:B0-----:R-:W-:-:S03]  /*2f70*/  IMAD R8, R27, 0x4, R3 ;  /* 0x000000041b087824 */ /* 0x001fc600078e0203 */
[----:B------:R0:W-:Y:S01]  /*2f80*/  STL [R1+0x10c], R11 ;  /* 0x00010c0b01007387 */ /* 0x0001e20000100800 */
[-C--:B-1----:R-:W-:Y:S01]  /*2f90*/  LEA.HI.X.SX32 R10, R4, R21.reuse, 0x1, P2 ;  /* 0x00000015040a7211 */ /* 0x082fe200010f0eff */
[----:B------:R-:W-:Y:S01]  /*2fa0*/  IMAD R4, R27, 0x8, R8 ;  /* 0x000000081b047824 */ /* 0x000fe200078e0208 */
[----:B--2---:R-:W-:-:S03]  /*2fb0*/  LEA.HI.X.SX32 R9, R5, R21, 0x1, P3 ;  /* 0x0000001505097211 */ /* 0x004fc600018f0eff */
[----:B------:R1:W-:Y:S01]  /*2fc0*/  STL [R1+0x11c], R10 ;  /* 0x00011c0a01007387 */ /* 0x0003e20000100800 */
[----:B------:R-:W-:Y:S02]  /*2fd0*/  IADD3 R5, P1, R6, R23, RZ ;  /* 0x0000001706057210 */ /* 0x000fe40007f3e0ff */
[C---:B0-----:R-:W-:Y:S01]  /*2fe0*/  LOP3.LUT R11, R0.reuse, 0x10, RZ, 0x3c, !PT ;  /* 0x00000010000b7812 */ /* 0x041fe200078e3cff */
[----:B------:R0:W-:Y:S01]  /*2ff0*/  STL [R1+0x124], R9 ;  /* 0x0001240901007387 */ /* 0x0001e20000100800 */
[----:B------:R-:W-:-:S03]  /*3000*/  LOP3.LUT R11, R0, 0x40, RZ, 0x3c, !PT ;  /* 0x00000040000b7812 */ /* 0x000fc600078e3cff */
[----:B------:R2:W-:Y:S01]  /*3010*/  STL [R1+0x130], R5 ;  /* 0x0001300501007387 */ /* 0x0005e20000100800 */
[-C--:B-1----:R-:W-:Y:S02]  /*3020*/  IADD3 R10, P3, R3, R23.reuse, RZ ;  /* 0x00000017030a7210 */ /* 0x082fe40007f7e0ff */
[----:B0-----:R-:W-:-:S04]  /*3030*/  IADD3 R9, P2, R7, R23, RZ ;  /* 0x0000001707097210 */ /* 0x001fc80007f5e0ff */
[----:B------:R-:W-:Y:S01]  /*3040*/  LEA.HI.X.SX32 R7, R7, R21, 0x1, P2 ;  /* 0x0000001507077211 */ /* 0x000fe200010f0eff */
[----:B------:R0:W-:Y:S01]  /*3050*/  STL [R1+0x140], R9 ;  /* 0x0001400901007387 */ /* 0x0001e20000100800 */
[----:B--2---:R-:W-:-:S03]  /*3060*/  IMAD R5, R27, 0x4, R4 ;  /* 0x000000041b057824 */ /* 0x004fc600078e0204 */
[----:B------:R1:W-:Y:S01]  /*3070*/  STL [R1+0x148], R10 ;  /* 0x0001480a01007387 */ /* 0x0003e20000100800 */
[-C--:B0-----:R-:W-:Y:S02]  /*3080*/  LEA.HI.X.SX32 R9, R6, R21.reuse, 0x1, P1 ;  /* 0x0000001506097211 */ /* 0x081fe400008f0eff */
[----:B------:R-:W-:Y:S01]  /*3090*/  LEA.HI.X.SX32 R6, R3, R21, 0x1, P3 ;  /* 0x0000001503067211 */ /* 0x000fe200018f0eff */
[----:B------:R-:W-:Y:S01]  /*30a0*/  IMAD R3, R27, 0x4, R5 ;  /* 0x000000041b037824 */ /* 0x000fe200078e0205 */
[----:B------:R-:W-:Y:S01]  /*30b0*/  CS2R R26, SRZ ;  /* 0x00000000001a7805 */ /* 0x000fe2000001ff00 */
[----:B------:R0:W-:Y:S01]  /*30c0*/  STL [R1+0x12c], R9 ;  /* 0x00012c0901007387 */ /* 0x0001e20000100800 */
[----:B-1----:R-:W-:-:S03]  /*30d0*/  IMAD R10, R139, 0x3a, RZ ;  /* 0x0000003a8b0a7824 */ /* 0x002fc600078e02ff */
[----:B------:R1:W-:Y:S04]  /*30e0*/  STL [R1+0x13c], R7 ;  /* 0x00013c0701007387 */ /* 0x0003e80000100800 */
[----:B------:R2:W-:Y:S01]  /*30f0*/  STL [R1+0x144], R6 ;  /* 0x0001440601007387 */ /* 0x0005e20000100800 */
[-C--:B0-----:R-:W-:Y:S02]  /*3100*/  IADD3 R9, P1, R8, R23.reuse, RZ ;  /* 0x0000001708097210 */ /* 0x081fe40007f3e0ff */
[----:B-1----:R-:W-:-:S03]  /*3110*/  IADD3 R7, P2, R4, R23, RZ ;  /* 0x0000001704077210 */ /* 0x002fc60007f5e0ff */
[----:B------:R0:W-:Y:S01]  /*3120*/  STL [R1+0x150], R9 ;  /* 0x0001500901007387 */ /* 0x0001e20000100800 */
[----:B--2---:R-:W-:-:S03]  /*3130*/  IADD3 R6, P3, R5, R23, RZ ;  /* 0x0000001705067210 */ /* 0x004fc60007f7e0ff */
[----:B------:R1:W-:Y:S04]  /*3140*/  STL [R1+0x160], R7 ;  /* 0x0001600701007387 */ /* 0x0003e80000100800 */
[----:B------:R2:W-:Y:S01]  /*3150*/  STL [R1+0x168], R6 ;  /* 0x0001680601007387 */ /* 0x0005e20000100800 */
[----:B0-----:R-:W-:Y:S01]  /*3160*/  IADD3 R9, P4, R3, R23, RZ ;  /* 0x0000001703097210 */ /* 0x001fe20007f9e0ff */
[----:B------:R-:W-:Y:S01]  /*3170*/  IMAD.MOV.U32 R23, RZ, RZ, 0x5410 ;  /* 0x00005410ff177424 */ /* 0x000fe200078e00ff */
[----:B-1----:R-:W-:-:S03]  /*3180*/  LEA.HI.X.SX32 R7, R8, R21, 0x1, P1 ;  /* 0x0000001508077211 */ /* 0x002fc600008f0eff */
[----:B------:R0:W-:Y:S01]  /*3190*/  STL [R1+0x170], R9 ;  /* 0x0001700901007387 */ /* 0x0001e20000100800 */
[-C--:B------:R-:W-:Y:S01]  /*31a0*/  LEA.HI.X.SX32 R3, R3, R21.reuse, 0x1, P4 ;  /* 0x0000001503037211 */ /* 0x080fe200020f0eff */
[----:B------:R-:W-:Y:S01]  /*31b0*/  IMAD R8, R139, 0x3b, RZ ;  /* 0x0000003b8b087824 */ /* 0x000fe200078e02ff */
[-C--:B--2---:R-:W-:Y:S01]  /*31c0*/  LEA.HI.X.SX32 R6, R4, R21.reuse, 0x1, P2 ;  /* 0x0000001504067211 */ /* 0x084fe200010f0eff */
[----:B------:R-:W-:Y:S01]  /*31d0*/  STL [R1+0x14c], R7 ;  /* 0x00014c0701007387 */ /* 0x000fe20000100800 */
[----:B------:R-:W-:Y:S02]  /*31e0*/  LEA.HI.X.SX32 R4, R5, R21, 0x1, P3 ;  /* 0x0000001505047211 */ /* 0x000fe400018f0eff */
[--C-:B------:R-:W-:Y:S01]  /*31f0*/  SHF.R.S32.HI R5, RZ, 0x7, R140.reuse ;  /* 0x00000007ff057819 */ /* 0x100fe2000001148c */
[----:B------:R1:W-:Y:S01]  /*3200*/  STL [R1+0x15c], R6 ;  /* 0x00015c0601007387 */ /* 0x0003e20000100800 */
[----:B------:R-:W-:Y:S01]  /*3210*/  LOP3.LUT P1, RZ, R140, 0x1, RZ, 0xc0, !PT ;  /* 0x000000018cff7812 */ /* 0x000fe2000782c0ff */
[----:B0-----:R-:W-:Y:S01]  /*3220*/  IMAD.U32 R9, RZ, RZ, UR11 ;  /* 0x0000000bff097e24 */ /* 0x001fe2000f8e00ff */
[----:B------:R-:W-:Y:S01]  /*3230*/  SEL R23, R23, 0x1054, !P0 ;  /* 0x0000105417177807 */ /* 0x000fe20004000000 */
[----:B------:R0:W-:Y:S01]  /*3240*/  STL [R1+0x164], R4 ;  /* 0x0001640401007387 */ /* 0x0001e20000100800 */
[-C--:B------:R-:W-:Y:S01]  /*3250*/  IADD3 RZ, P2, R20, R121.reuse, RZ ;  /* 0x0000007914ff7210 */ /* 0x080fe20007f5e0ff */
[----:B------:R-:W-:Y:S01]  /*3260*/  UIADD3.X UR11, UR8, 0x40000040, URZ, UP0, !UPT ;  /* 0x40000040080b7890 */ /* 0x000fe200087fe43f */
[-C--:B------:R-:W-:Y:S01]  /*3270*/  IADD3 RZ, P0, R18, R121.reuse, RZ ;  /* 0x0000007912ff7210 */ /* 0x080fe20007f1e0ff */
[----:B------:R2:W-:Y:S01]  /*3280*/  STL [R1+0x16c], R3 ;  /* 0x00016c0301007387 */ /* 0x0005e20000100800 */
[-C--:B------:R-:W-:Y:S01]  /*3290*/  IADD3 RZ, P1, R12, R121.reuse, RZ ;  /* 0x000000790cff7210 */ /* 0x080fe20007f3e0ff */
[C---:B-1----:R-:W-:Y:S01]  /*32a0*/  IMAD R6, R139.reuse, 0x3d, RZ ;  /* 0x0000003d8b067824 */ /* 0x042fe200078e02ff */
[-C--:B------:R-:W-:Y:S01]  /*32b0*/  IADD3 RZ, P3, R16, R121.reuse, RZ ;  /* 0x0000007910ff7210 */ /* 0x080fe20007f7e0ff */
[----:B------:R1:W-:Y:S01]  /*32c0*/  STL [R1+0x17c], R9 ;  /* 0x00017c0901007387 */ /* 0x0003e20000100800 */
[----:B------:R-:W-:Y:S01]  /*32d0*/  IADD3 RZ, P4, R14, R121, RZ ;  /* 0x000000790eff7210 */ /* 0x000fe20007f9e0ff */
[----:B0-----:R-:W-:Y:S01]  /*32e0*/  IMAD R4, R139, 0x31, RZ ;  /* 0x000000318b047824 */ /* 0x001fe200078e02ff */
[----:B------:R-:W-:Y:S01]  /*32f0*/  SGXT R5, R5, 0x1 ;  /* 0x000000010505781a */ /* 0x000fe20000000200 */
[----:B------:R-:W-:Y:S01]  /*3300*/  UMOV UR8, UR10 ;  /* 0x0000000a00087c82 */ /* 0x000fe20008000000 */
[-C--:B------:R-:W-:Y:S01]  /*3310*/  LEA.HI.X.SX32 R20, R20, R123.reuse, 0x1, P2 ;  /* 0x0000007b14147211 */ /* 0x080fe200010f0eff */
[----:B--2---:R-:W-:Y:S01]  /*3320*/  IMAD.MOV.U32 R3, RZ, RZ, RZ ;  /* 0x000000ffff037224 */ /* 0x004fe200078e00ff */
[-C--:B------:R-:W-:Y:S01]  /*3330*/  LEA.HI.X.SX32 R18, R18, R123.reuse, 0x1, P0 ;  /* 0x0000007b12127211 */ /* 0x080fe200000f0eff */
[----:B------:R-:W-:Y:S01]  /*3340*/  UMOV UR10, UR4 ;  /* 0x00000004000a7c82 */ /* 0x000fe20008000000 */
[-C--:B------:R-:W-:Y:S01]  /*3350*/  LEA.HI.X.SX32 R17, R12, R123.reuse, 0x1, P1 ;  /* 0x0000007b0c117211 */ /* 0x080fe200008f0eff */
[----:B------:R-:W-:Y:S01]  /*3360*/  UIADD3.64 UR38, UR10, 0xfe, URZ ;  /* 0x000000fe0a267897 */ /* 0x000fe2000fffe03f */
[-C--:B------:R-:W-:Y:S01]  /*3370*/  LEA.HI.X.SX32 R16, R16, R123.reuse, 0x1, P3 ;  /* 0x0000007b10107211 */ /* 0x080fe200018f0eff */
[----:B------:R-:W-:Y:S01]  /*3380*/  UIADD3.64 UR12, UR8, 0x2, URZ ;  /* 0x00000002080c7897 */ /* 0x000fe2000fffe03f */
[----:B------:R-:W-:Y:S01]  /*3390*/  LEA.HI.X.SX32 R15, R14, R123, 0x1, P4 ;  /* 0x0000007b0e0f7211 */ /* 0x000fe200020f0eff */
[----:B------:R-:W-:Y:S01]  /*33a0*/  UIADD3.64 UR16, UR8, 0x4, URZ ;  /* 0x0000000408107897 */ /* 0x000fe2000fffe03f */
[-C--:B------:R-:W-:Y:S01]  /*33b0*/  IADD3 RZ, P2, R94, R121.reuse, RZ ;  /* 0x000000795eff7210 */ /* 0x080fe20007f5e0ff */
        /* <DEDUP_REMOVED lines=9> */
[----:B------:R-:W-:Y:S01]  /*3450*/  LOP3.LUT R5, R5, 0x90, RZ, 0xc0, !PT ;  /* 0x0000009005057812 */ /* 0x000fe200078ec0ff */
[----:B------:R-:W-:Y:S01]  /*3460*/  UIADD3.64 UR18, UR10, 0x4, URZ ;  /* 0x000000040a127897 */ /* 0x000fe2000fffe03f */
[----:B------:R-:W-:Y:S01]  /*3470*/  IADD3 RZ, P5, R4, R121, RZ ;  /* 0x0000007904ff7210 */ /* 0x000fe20007fbe0ff */
[----:B------:R-:W-:Y:S01]  /*3480*/  UIADD3.64 UR22, UR10, 0x1fe, URZ ;  /* 0x000001fe0a167897 */ /* 0x000fe2000fffe03f */
[-C--:B------:R-:W-:Y:S01]  /*3490*/  LEA.HI.X.SX32 R14, R94, R123.reuse, 0x1, P2 ;  /* 0x0000007b5e0e7211 */ /* 0x080fe200010f0eff */
[----:B------:R-:W-:Y:S01]  /*34a0*/  UIADD3.64 UR26, UR10, 0x200, URZ ;  /* 0x000002000a1a7897 */ /* 0x000fe2000fffe03f */
[-C--:B------:R-:W-:Y:S01]  /*34b0*/  LEA.HI.X.SX32 R13, R96, R123.reuse, 0x1, P0 ;  /* 0x0000007b600d7211 */ /* 0x080fe200000f0eff */
[----:B------:R-:W-:Y:S01]  /*34c0*/  UIADD3.64 UR30, UR10, 0x202, URZ ;  /* 0x000002020a1e7897 */ /* 0x000fe2000fffe03f */
[-C--:B------:R-:W-:Y:S01]  /*34d0*/  LEA.HI.X.SX32 R12, R98, R123.reuse, 0x1, P1 ;  /* 0x0000007b620c7211 */ /* 0x080fe200008f0eff */
[----:B------:R-:W-:Y:S01]  /*34e0*/  UIADD3.64 UR34, UR10, 0x204, URZ ;  /* 0x000002040a227897 */ /* 0x000fe2000fffe03f */
[-C--:B------:R-:W-:Y:S01]  /*34f0*/  LEA.HI.X.SX32 R11, R100, R123.reuse, 0x1, P3 ;  /* 0x0000007b640b7211 */ /* 0x080fe200018f0eff */
[----:B------:R-:W-:Y:S01]  /*3500*/  UIADD3.64 UR40, UR10, 0x100, URZ ;  /* 0x000001000a287897 */ /* 0x000fe2000fffe03f */
[----:B------:R-:W-:Y:S01]  /*3510*/  LEA.HI.X.SX32 R10, R10, R123, 0x1, P4 ;  /* 0x0000007b0a0a7211 */ /* 0x000fe200020f0eff */
[----:B------:R-:W-:Y:S01]  /*3520*/  UIADD3.64 UR38, UR10, 0x102, URZ ;  /* 0x000001020a267897 */ /* 0x000fe2000fffe03f */
[----:B------:R-:W-:Y:S01]  /*3530*/  LOP3.LUT R21, R5, 0x7f, R140, 0x78, !PT ;  /* 0x0000007f05157812 */ /* 0x000fe200078e788c */
        /* <DEDUP_REMOVED lines=9> */
[----:B------:R-:W-:Y:S01]  /*35d0*/  IADD3 RZ, P4, R88, R121, RZ ;  /* 0x0000007958ff7210 */ /* 0x000fe20007f9e0ff */
[----:B------:R-:W-:Y:S01]  /*35e0*/  UMOV UR4, URZ ;  /* 0x0000003f00047c82 */ /* 0x000fe20008000000 */
[----:B------:R-:W-:-:S02]  /*35f0*/  LOP3.LUT R7, R0, 0x20, RZ, 0x3c, !PT ;  /* 0x0000002000077812 */ /* 0x000fc400078e3cff */
[C---:B-1----:R-:W-:Y:S02]  /*3600*/  LOP3.LUT R9, R0.reuse, 0x30, RZ, 0x3c, !PT ;  /* 0x0000003000097812 */ /* 0x042fe400078e3cff */
[C---:B------:R-:W-:Y:S02]  /*3610*/  LOP3.LUT R7, R0.reuse, 0x50, RZ, 0x3c, !PT ;  /* 0x0000005000077812 */ /* 0x040fe400078e3cff */
[C---:B------:R-:W-:Y:S02]  /*3620*/  LOP3.LUT R9, R0.reuse, 0x60, RZ, 0x3c, !PT ;  /* 0x0000006000097812 */ /* 0x040fe400078e3cff */
[----:B------:R-:W-:Y:S02]  /*3630*/  LOP3.LUT R7, R0, 0x70, RZ, 0x3c, !PT ;  /* 0x0000007000077812 */ /* 0x000fe400078e3cff */
[----:B------:R-:W-:Y:S02]  /*3640*/  LEA.HI.X.SX32 R19, R4, R123, 0x1, P5 ;  /* 0x0000007b04137211 */ /* 0x000fe400028f0eff */
[----:B------:R-:W-:-:S02]  /*3650*/  LOP3.LUT R9, R21, 0x20, RZ, 0x3c, !PT ;  /* 0x0000002015097812 */ /* 0x000fc400078e3cff */
[-C--:B------:R-:W-:Y:S02]  /*3660*/  LEA.HI.X.SX32 R8, R8, R123.reuse, 0x1, P2 ;  /* 0x0000007b08087211 */ /* 0x080fe400010f0eff */
[-C--:B------:R-:W-:Y:S02]  /*3670*/  LEA.HI.X.SX32 R7, R92, R123.reuse, 0x1, P0 ;  /* 0x0000007b5c077211 */ /* 0x080fe400000f0eff */
[-C--:B------:R-:W-:Y:S02]  /*3680*/  LEA.HI.X.SX32 R6, R6, R123.reuse, 0x1, P1 ;  /* 0x0000007b06067211 */ /* 0x080fe400008f0eff */
[-C--:B------:R-:W-:Y:S02]  /*3690*/  LEA.HI.X.SX32 R5, R90, R123.reuse, 0x1, P3 ;  /* 0x0000007b5a057211 */ /* 0x080fe400018f0eff */
[----:B------:R-:W-:-:S07]  /*36a0*/  LEA.HI.X.SX32 R4, R88, R123, 0x1, P4 ;  /* 0x0000007b58047211 */ /* 0x000fce00020f0eff */
.L_x_1:
[----:B------:R-:W-:Y:S01]  /*36b0*/  IMAD R98, R139, 0x2c, RZ ;  /* 0x0000002c8b627824 */ /* 0x000fe200078e02ff */
[----:B------:R-:W-:Y:S01]  /*36c0*/  SHF.R.S32.HI R88, RZ, 0x1f, R3 ;  /* 0x0000001fff587819 */ /* 0x000fe20000011403 */
[----:B------:R-:W2:Y:S01]  /*36d0*/  LDL R138, [R1+0x17c] ;  /* 0x00017c00018a7983 */ /* 0x000ea20000100800 */
[----:B------:R-:W-:Y:S01]  /*36e0*/  IADD3 R92, P0, R3, R121, RZ ;  /* 0x00000079035c7210 */ /* 0x000fe20007f1e0ff */
[----:B------:R-:W-:Y:S01]  /*36f0*/  IMAD.SHL.U32 R97, R139, 0x2, RZ ;  /* 0x000000028b617824 */ /* 0x000fe200078e00ff */
[----:B------:R-:W-:Y:S01]  /*3700*/  IADD3 R90, P3, R121, R139, RZ ;  /* 0x0000008b795a7210 */ /* 0x000fe20007f7e0ff */
[----:B------:R-:W-:Y:S01]  /*3710*/  IMAD R102, R139, 0x6, RZ ;  /* 0x000000068b667824 */ /* 0x000fe200078e02ff */
[----:B------:R-:W-:Y:S01]  /*3720*/  IADD3 R94, P2, R98, R121, RZ ;  /* 0x00000079625e7210 */ /* 0x000fe20007f5e0ff */
[----:B------:R-:W-:Y:S01]  /*3730*/  IMAD.X R93, R88, 0x1, R123, P0 ;  /* 0x00000001585d7824 */ /* 0x000fe200000e067b */
[----:B------:R-:W-:Y:S01]  /*3740*/  IADD3 R90, P1, R3, R90, RZ ;  /* 0x0000005a035a7210 */ /* 0x000fe20007f3e0ff */
[C---:B------:R-:W-:Y:S01]  /*3750*/  IMAD R103, R139.reuse, 0x9, RZ ;  /* 0x000000098b677824 */ /* 0x040fe200078e02ff */
[CC--:B------:R-:W-:Y:S01]  /*3760*/  LEA.HI.X.SX32 R89, R139.reuse, R123.reuse, 0x1, P3 ;  /* 0x0000007b8b597211 */ /* 0x0c0fe200018f0eff */
[C---:B------:R-:W-:Y:S01]  /*3770*/  IMAD R105, R139.reuse, 0xa, RZ ;  /* 0x0000000a8b697824 */ /* 0x040fe200078e02ff */
[----:B------:R-:W-:Y:S01]  /*3780*/  LEA.HI.X.SX32 R95, R98, R123, 0x1, P2 ;  /* 0x0000007b625f7211 */ /* 0x000fe200010f0eff */
[----:B------:R-:W-:Y:S01]  /*3790*/  IMAD R107, R139, 0xc, RZ ;  /* 0x0000000c8b6b7824 */ /* 0x000fe200078e02ff */
[----:B------:R-:W-:Y:S01]  /*37a0*/  IADD3 R94, P0, R3, R94, RZ ;  /* 0x0000005e035e7210 */ /* 0x000fe20007f1e0ff */
[C---:B------:R-:W-:Y:S01]  /*37b0*/  IMAD.X R91, R88.reuse, 0x1, R89, P1 ;  /* 0x00000001585b7824 */ /* 0x040fe200008e0659 */
[----:B------:R-:W-:Y:S01]  /*37c0*/  IADD3 R96, P3, R97, R121, RZ ;  /* 0x0000007961607210 */ /* 0x000fe20007f7e0ff */
[----:B------:R0:W3:Y:S01]  /*37d0*/  LDG.E.U8 R89, desc[UR6][R92.64] ;  /* 0x000000065c597981 */ /* 0x0000e2000c1e1100 */
[----:B------:R-:W-:Y:S01]  /*37e0*/  MOV R140, UR51 ;  /* 0x00000033008c7c02 */ /* 0x000fe20008000f00 */
[----:B------:R-:W-:Y:S01]  /*37f0*/  IMAD.X R95, R88, 0x1, R95, P0 ;  /* 0x00000001585f7824 */ /* 0x000fe200000e065f */
[----:B------:R-:W-:Y:S01]  /*3800*/  MOV R142, UR55 ;  /* 0x00000037008e7c02 */ /* 0x000fe20008000f00 */
[----:B------:R-:W4:Y:S01]  /*3810*/  LDG.E.U8 R90, desc[UR6][R90.64] ;  /* 0x000000065a5a7981 */ /* 0x000f22000c1e1100 */
[C---:B------:R-:W-:Y:S01]  /*3820*/  IMAD R106, R139.reuse, 0xe, RZ ;  /* 0x0000000e8b6a7824 */ /* 0x040fe200078e02ff */
[----:B------:R-:W-:Y:S01]  /*3830*/  MOV R143, UR54 ;  /* 0x00000036008f7c02 */ /* 0x000fe20008000f00 */
[C---:B------:R-:W-:Y:S01]  /*3840*/  IMAD R109, R139.reuse, 0x12, RZ ;  /* 0x000000128b6d7824 */ /* 0x040fe200078e02ff */
[----:B------:R-:W-:Y:S01]  /*3850*/  MOV R144, UR59 ;  /* 0x0000003b00907c02 */ /* 0x000fe20008000f00 */
[C---:B------:R-:W-:Y:S01]  /*3860*/  IMAD R150, R139.reuse, 0x1b, RZ ;  /* 0x0000001b8b967824 */ /* 0x040fe200078e02ff */
[----:B------:R-:W-:Y:S01]  /*3870*/  MOV R141, UR58 ;  /* 0x0000003a008d7c02 */ /* 0x000fe20008000f00 */
[----:B------:R-:W-:Y:S01]  /*3880*/  IMAD R162, R139, 0x2a, RZ ;  /* 0x0000002a8ba27824 */ /* 0x000fe200078e02ff */
[----:B------:R-:W-:-:S02]  /*3890*/  LOP3.LUT R182, R0, 0x10, RZ, 0x3c, !PT ;  /* 0x0000001000b67812 */ /* 0x000fc400078e3cff */
[----:B------:R-:W-:Y:S01]  /*38a0*/  LOP3.LUT R183, R0, 0x20, RZ, 0x3c, !PT ;  /* 0x0000002000b77812 */ /* 0x000fe200078e3cff */
[----:B------:R1:W5:Y:S01]  /*38b0*/  LDG.E.U8 R91, desc[UR6][R94.64] ;  /* 0x000000065e5b7981 */ /* 0x000362000c1e1100 */
[----:B0-----:R-:W-:Y:S02]  /*38c0*/  LEA.HI.X.SX32 R93, R97, R123, 0x1, P3 ;  /* 0x0000007b615d7211 */ /* 0x001fe400018f0eff */
[----:B------:R-:W-:Y:S01]  /*38d0*/  IADD3 R92, P0, R3, R96, RZ ;  /* 0x00000060035c7210 */ /* 0x000fe20007f1e0ff */
[----:B------:R-:W-:Y:S01]  /*38e0*/  UMOV UR39, 0x40000040 ;  /* 0x4000004000277882 */ /* 0x000fe20000000000 */
[----:B------:R-:W-:Y:S01]  /*38f0*/  UMOV UR48, UR36 ;  /* 0x0000002400307c82 */ /* 0x000fe20008000000 */
[----:B------:R-:W-:Y:S01]  /*3900*/  UMOV UR49, UR37 ;  /* 0x0000002500317c82 */ /* 0x000fe20008000000 */
[----:B------:R-:W-:Y:S01]  /*3910*/  UMOV UR52, UR8 ;  /* 0x0000000800347c82 */ /* 0x000fe20008000000 */
[----:B------:R-:W-:Y:S01]  /*3920*/  UMOV UR53, UR9 ;  /* 0x0000000900357c82 */ /* 0x000fe20008000000 */
[----:B------:R-:W-:Y:S01]  /*3930*/  UMOV UR56, UR12 ;  /* 0x0000000c00387c82 */ /* 0x000fe20008000000 */
[C---:B-1----:R-:W-:Y:S01]  /*3940*/  IMAD R95, R139.reuse, 0x3, RZ ;  /* 0x000000038b5f7824 */ /* 0x042fe200078e02ff */
[----:B------:R-:W-:Y:S01]  /*3950*/  UMOV UR57, UR13 ;  /* 0x0000000d00397c82 */ /* 0x000fe20008000000 */
[----:B------:R-:W-:Y:S01]  /*3960*/  IMAD.SHL.U32 R94, R139, 0x4, RZ ;  /* 0x000000048b5e7824 */ /* 0x000fe200078e00ff */
[----:B------:R-:W-:Y:S01]  /*3970*/  UMOV UR40, UR16 ;  /* 0x0000001000287c82 */ /* 0x000fe20008000000 */
[----:B------:R-:W-:Y:S01]  /*3980*/  UMOV UR41, UR17 ;  /* 0x0000001100297c82 */ /* 0x000fe20008000000 */
[----:B------:R-:W-:Y:S01]  /*3990*/  IADD3 R100, P1, R95, R121, RZ ;  /* 0x000000795f647210 */ /* 0x000fe20007f3e0ff */
[----:B------:R-:W-:Y:S01]  /*39a0*/  IMAD R97, R139, 0x5, RZ ;  /* 0x000000058b617824 */ /* 0x000fe200078e02ff */
[----:B------:R-:W-:Y:S01]  /*39b0*/  UMOV UR44, UR20 ;  /* 0x00000014002c7c82 */ /* 0x000fe20008000000 */
[----:B------:R-:W-:Y:S01]  /*39c0*/  IMAD.X R93, R88, 0x1, R93, P0 ;  /* 0x00000001585d7824 */ /* 0x000fe200000e065d */
[----:B------:R-:W-:Y:S01]  /*39d0*/  LEA.HI.X.SX32 R95, R95, R123, 0x1, P1 ;  /* 0x0000007b5f5f7211 */ /* 0x000fe200008f0eff */
[----:B------:R-:W-:Y:S01]  /*39e0*/  UMOV UR45, UR21 ;  /* 0x00000015002d7c82 */ /* 0x000fe20008000000 */
[----:B------:R-:W-:Y:S01]  /*39f0*/  IADD3 R100, P1, R3, R100, RZ ;  /* 0x0000006403647210 */ /* 0x000fe20007f3e0ff */
[----:B------:R-:W5:Y:S01]  /*3a00*/  LDL R186, [R1+0x24] ;  /* 0x0000240001ba7983 */ /* 0x000f620000100800 */
[----:B------:R-:W-:-:S02]  /*3a10*/  IADD3 R99, P2, R94, R121, RZ ;  /* 0x000000795e637210 */ /* 0x000fc40007f5e0ff */
[CC--:B------:R-:W-:Y:S01]  /*3a20*/  IADD3 R98, P3, R97.reuse, R121.reuse, RZ ;  /* 0x0000007961627210 */ /* 0x0c0fe20007f7e0ff */
[----:B------:R0:W5:Y:S01]  /*3a30*/  LDG.E.U8 R92, desc[UR6][R92.64] ;  /* 0x000000065c5c7981 */ /* 0x000162000c1e1100 */
[----:B------:R-:W-:Y:S01]  /*3a40*/  IADD3 R96, P0, R102, R121, RZ ;  /* 0x0000007966607210 */ /* 0x000fe20007f1e0ff */
[----:B------:R-:W-:Y:S01]  /*3a50*/  IMAD.X R101, R88, 0x1, R95, P1 ;  /* 0x0000000158657824 */ /* 0x000fe200008e065f */
[-C--:B------:R-:W-:Y:S01]  /*3a60*/  LEA.HI.X.SX32 R97, R97, R123.reuse, 0x1, P3 ;  /* 0x0000007b61617211 */ /* 0x080fe200018f0eff */
[----:B------:R-:W5:Y:S01]  /*3a70*/  LDL R188, [R1+0x2c] ;  /* 0x00002c0001bc7983 */ /* 0x000f620000100800 */
[C---:B------:R-:W-:Y:S02]  /*3a80*/  IADD3 R98, P1, R3.reuse, R98, RZ ;  /* 0x0000006203627210 */ /* 0x040fe40007f3e0ff */
[----:B------:R-:W-:Y:S01]  /*3a90*/  LEA.HI.X.SX32 R102, R102, R123, 0x1, P0 ;  /* 0x0000007b66667211 */ /* 0x000fe200000f0eff */
[----:B------:R-:W5:Y:S01]  /*3aa0*/  LDL R185, [R1+0x64] ;  /* 0x0000640001b97983 */ /* 0x000f620000100800 */
[----:B------:R-:W-:-:S02]  /*3ab0*/  IADD3 R96, P0, R3, R96, RZ ;  /* 0x0000006003607210 */ /* 0x000fc40007f1e0ff */
[----:B0-----:R-:W-:Y:S01]  /*3ac0*/  LEA.HI.X.SX32 R93, R94, R123, 0x1, P2 ;  /* 0x0000007b5e5d7211 */ /* 0x001fe200010f0eff */
[----:B------:R-:W5:Y:S01]  /*3ad0*/  LDL R184, [R1+0x70] ;  /* 0x0000700001b87983 */ /* 0x000f620000100800 */
[----:B------:R-:W-:Y:S01]  /*3ae0*/  IADD3 R94, P2, R3, R99, RZ ;  /* 0x00000063035e7210 */ /* 0x000fe20007f5e0ff */
[C---:B------:R-:W-:Y:S02]  /*3af0*/  IMAD.X R99, R88.reuse, 0x1, R97, P1 ;  /* 0x0000000158637824 */ /* 0x040fe400008e0661 */
[C---:B------:R-:W-:Y:S01]  /*3b00*/  IMAD.X R97, R88.reuse, 0x1, R102, P0 ;  /* 0x0000000158617824 */ /* 0x040fe200000e0666 */
[----:B------:R-:W5:Y:S01]  /*3b10*/  LDL R187, [R1+0x6c] ;  /* 0x00006c0001bb7983 */ /* 0x000f620000100800 */
[----:B------:R-:W-:-:S03]  /*3b20*/  IMAD.X R95, R88, 0x1, R93, P2 ;  /* 0x00000001585f7824 */ /* 0x000fc600010e065d */
[----:B------:R0:W5:Y:S04]  /*3b30*/  LDG.E.U8 R93, desc[UR6][R100.64] ;  /* 0x00000006645d7981 */ /* 0x000168000c1e1100 */
[----:B------:R1:W5:Y:S04]  /*3b40*/  LDG.E.U8 R96, desc[UR6][R96.64] ;  /* 0x0000000660607981 */ /* 0x000368000c1e1100 */
[----:B------:R-:W5:Y:S01]  /*3b50*/  LDG.E.U8 R94, desc[UR6][R94.64] ;  /* 0x000000065e5e7981 */ /* 0x000f62000c1e1100 */
[----:B0-----:R-:W-:-:S03]  /*3b60*/  IMAD R100, R139, 0x7, RZ ;  /* 0x000000078b647824 */ /* 0x001fc600078e02ff */
[----:B------:R-:W5:Y:S01]  /*3b70*/  LDL R189, [R1+0x74] ;  /* 0x0000740001bd7983 */ /* 0x000f620000100800 */
[----:B-1----:R-:W-:Y:S01]  /*3b80*/  IMAD.SHL.U32 R97, R139, 0x8, RZ ;  /* 0x000000088b617824 */ /* 0x002fe200078e00ff */
[-C--:B------:R-:W-:Y:S02]  /*3b90*/  IADD3 R101, P0, R100, R121.reuse, RZ ;  /* 0x0000007964657210 */ /* 0x080fe40007f1e0ff */
[----:B------:R-:W5:Y:S04]  /*3ba0*/  LDL R191, [R1+0x7c] ;  /* 0x00007c0001bf7983 */ /* 0x000f680000100800 */
[----:B------:R0:W5:Y:S01]  /*3bb0*/  LDG.E.U8 R95, desc[UR6][R98.64] ;  /* 0x00000006625f7981 */ /* 0x000162000c1e1100 */
[----:B------:R-:W-:-:S03]  /*3bc0*/  IADD3 R102, P2, R103, R121, RZ ;  /* 0x0000007967667210 */ /* 0x000fc60007f5e0ff */
[----:B------:R-:W5:Y:S04]  /*3bd0*/  LDL R190, [R1+0x88] ;  /* 0x0000880001be7983 */ /* 0x000f680000100800 */
[----:B------:R-:W5:Y:S01]  /*3be0*/  LDL R193, [R1+0x84] ;  /* 0x0000840001c17983 */ /* 0x000f620000100800 */
[----:B0-----:R-:W-:Y:S02]  /*3bf0*/  IADD3 R98, P1, R97, R121, RZ ;  /* 0x0000007961627210 */ /* 0x001fe40007f3e0ff */
[----:B------:R-:W-:Y:S01]  /*3c00*/  LEA.HI.X.SX32 R99, R100, R123, 0x1, P0 ;  /* 0x0000007b64637211 */ /* 0x000fe200000f0eff */
[----:B------:R-:W5:Y:S01]  /*3c10*/  LDL R192, [R1+0x90] ;  /* 0x0000900001c07983 */ /* 0x000f620000100800 */
[----:B------:R-:W-:Y:S02]  /*3c20*/  IADD3 R100, P0, R3, R101, RZ ;  /* 0x0000006503647210 */ /* 0x000fe40007f1e0ff */
[----:B------:R-:W-:Y:S01]  /*3c30*/  LEA.HI.X.SX32 R97, R97, R123, 0x1, P1 ;  /* 0x0000007b61617211 */ /* 0x000fe200008f0eff */
[----:B------:R-:W5:Y:S01]  /*3c40*/  LDL R215, [R1+0x8c] ;  /* 0x00008c0001d77983 */ /* 0x000f620000100800 */
[----:B------:R-:W-:Y:S01]  /*3c50*/  IADD3 R98, P1, R3, R98, RZ ;  /* 0x0000006203627210 */ /* 0x000fe20007f3e0ff */
[C---:B------:R-:W-:Y:S01]  /*3c60*/  IMAD.X R101, R88.reuse, 0x1, R99, P0 ;  /* 0x0000000158657824 */ /* 0x040fe200000e0663 */
[----:B------:R-:W-:Y:S01]  /*3c70*/  IADD3 R104, P3, R105, R121, RZ ;  /* 0x0000007969687210 */ /* 0x000fe20007f7e0ff */
[----:B------:R-:W5:Y:S01]  /*3c80*/  LDL R195, [R1+0x98] ;  /* 0x0000980001c37983 */ /* 0x000f620000100800 */
[-C--:B------:R-:W-:Y:S01]  /*3c90*/  LEA.HI.X.SX32 R103, R103, R123.reuse, 0x1, P2 ;  /* 0x0000007b67677211 */ /* 0x080fe200010f0eff */
[C---:B------:R-:W-:Y:S01]  /*3ca0*/  IMAD.X R99, R88.reuse, 0x1, R97, P1 ;  /* 0x0000000158637824 */ /* 0x040fe200008e0661 */
[----:B------:R-:W-:Y:S01]  /*3cb0*/  IADD3 R102, P0, R3, R102, RZ ;  /* 0x0000006603667210 */ /* 0x000fe20007f1e0ff */
[----:B------:R0:W5:Y:S04]  /*3cc0*/  LDG.E.U8 R97, desc[UR6][R100.64] ;  /* 0x0000000664617981 */ /* 0x000168000c1e1100 */
[C---:B------:R-:W-:Y:S01]  /*3cd0*/  IMAD.X R103, R88.reuse, 0x1, R103, P0 ;  /* 0x0000000158677824 */ /* 0x040fe200000e0667 */
[----:B------:R-:W4:Y:S04]  /*3ce0*/  LDG.E.U8 R98, desc[UR6][R98.64] ;  /* 0x0000000662627981 */ /* 0x000f28000c1e1100 */
[----:B------:R-:W5:Y:S01]  /*3cf0*/  LDL R197, [R1+0x94] ;  /* 0x0000940001c57983 */ /* 0x000f620000100800 */
[----:B0-----:R-:W-:Y:S01]  /*3d00*/  LEA.HI.X.SX32 R101, R105, R123, 0x1, P3 ;  /* 0x0000007b69657211 */ /* 0x001fe200018f0eff */
[----:B------:R-:W-:Y:S01]  /*3d10*/  IMAD R105, R139, 0xb, RZ ;  /* 0x0000000b8b697824 */ /* 0x000fe200078e02ff */
[----:B------:R-:W-:Y:S01]  /*3d20*/  IADD3 R100, P0, R3, R104, RZ ;  /* 0x0000006803647210 */ /* 0x000fe20007f1e0ff */
[----:B------:R-:W5:Y:S03]  /*3d30*/  LDL R196, [R1+0xa0] ;  /* 0x0000a00001c47983 */ /* 0x000f660000100800 */
[-C--:B------:R-:W-:Y:S01]  /*3d40*/  IADD3 R104, P1, R105, R121.reuse, RZ ;  /* 0x0000007969687210 */ /* 0x080fe20007f3e0ff */
[----:B------:R-:W-:Y:S01]  /*3d50*/  IMAD.X R101, R88, 0x1, R101, P0 ;  /* 0x0000000158657824 */ /* 0x000fe200000e0665 */
[----:B------:R-:W-:Y:S01]  /*3d60*/  IADD3 R110, P2, R107, R121, RZ ;  /* 0x000000796b6e7210 */ /* 0x000fe20007f5e0ff */
[----:B------:R0:W5:Y:S01]  /*3d70*/  LDG.E.U8 R99, desc[UR6][R102.64] ;  /* 0x0000000666637981 */ /* 0x000162000c1e1100 */
[----:B------:R-:W-:-:S02]  /*3d80*/  LEA.HI.X.SX32 R105, R105, R123, 0x1, P1 ;  /* 0x0000007b69697211 */ /* 0x000fc400008f0eff */
[C---:B------:R-:W-:Y:S01]  /*3d90*/  IADD3 R112, P0, R106.reuse, R121, RZ ;  /* 0x000000796a707210 */ /* 0x040fe20007f1e0ff */
[----:B------:R1:W5:Y:S01]  /*3da0*/  LDG.E.U8 R100, desc[UR6][R100.64] ;  /* 0x0000000664647981 */ /* 0x000362000c1e1100 */
[----:B------:R-:W-:Y:S02]  /*3db0*/  IADD3 R104, P1, R3, R104, RZ ;  /* 0x0000006803687210 */ /* 0x000fe40007f3e0ff */
[-C--:B------:R-:W-:Y:S01]  /*3dc0*/  LEA.HI.X.SX32 R106, R106, R123.reuse, 0x1, P0 ;  /* 0x0000007b6a6a7211 */ /* 0x080fe200000f0eff */
[----:B------:R-:W5:Y:S01]  /*3dd0*/  LDL R214, [R1+0x9c] ;  /* 0x00009c0001d67983 */ /* 0x000f620000100800 */
[----:B0-----:R-:W-:Y:S01]  /*3de0*/  IMAD R103, R139, 0xd, RZ ;  /* 0x0000000d8b677824 */ /* 0x001fe200078e02ff */
[----:B------:R-:W-:Y:S01]  /*3df0*/  IADD3 R112, P0, R3, R112, RZ ;  /* 0x0000007003707210 */ /* 0x000fe20007f1e0ff */
[----:B------:R-:W-:Y:S01]  /*3e00*/  IMAD.X R105, R88, 0x1, R105, P1 ;  /* 0x0000000158697824 */ /* 0x000fe200008e0669 */
[----:B------:R-:W5:Y:S01]  /*3e10*/  LDL R220, [R1+0xa8] ;  /* 0x0000a80001dc7983 */ /* 0x000f620000100800 */
[----:B-1----:R-:W-:-:S02]  /*3e20*/  LEA.HI.X.SX32 R101, R107, R123, 0x1, P2 ;  /* 0x0000007b6b657211 */ /* 0x002fc400010f0eff */
[----:B------:R-:W-:Y:S01]  /*3e30*/  IADD3 R110, P2, R3, R110, RZ ;  /* 0x0000006e036e7210 */ /* 0x000fe20007f5e0ff */
[----:B------:R-:W-:Y:S01]  /*3e40*/  IMAD R107, R139, 0xf, RZ ;  /* 0x0000000f8b6b7824 */ /* 0x000fe200078e02ff */
[C---:B------:R-:W-:Y:S01]  /*3e50*/  IADD3 R102, P3, R103.reuse, R121, RZ ;  /* 0x0000007967667210 */ /* 0x040fe20007f7e0ff */
[C---:B------:R-:W-:Y:S01]  /*3e60*/  IMAD.X R113, R88.reuse, 0x1, R106, P0 ;  /* 0x0000000158717824 */ /* 0x040fe200000e066a */
[----:B------:R-:W5:Y:S01]  /*3e70*/  LDL R219, [R1+0xa4] ;  /* 0x0000a40001db7983 */ /* 0x000f620000100800 */
[----:B------:R-:W-:Y:S01]  /*3e80*/  IMAD.X R111, R88, 0x1, R101, P2 ;  /* 0x00000001586f7824 */ /* 0x000fe200010e0665 */
[----:B------:R-:W-:Y:S02]  /*3e90*/  LEA.HI.X.SX32 R103, R103, R123, 0x1, P3 ;  /* 0x0000007b67677211 */ /* 0x000fe400018f0eff */
[----:B------:R-:W-:Y:S01]  /*3ea0*/  IADD3 R102, P1, R3, R102, RZ ;  /* 0x0000006603667210 */ /* 0x000fe20007f3e0ff */
[----:B------:R0:W5:Y:S01]  /*3eb0*/  LDG.E.U8 R101, desc[UR6][R104.64] ;  /* 0x0000000668657981 */ /* 0x000162000c1e1100 */
[----:B------:R-:W-:-:S03]  /*3ec0*/  IADD3 R106, P0, R107, R121, RZ ;  /* 0x000000796b6a7210 */ /* 0x000fc60007f1e0ff */
[C---:B------:R-:W-:Y:S01]  /*3ed0*/  IMAD.X R103, R88.reuse, 0x1, R103, P1 ;  /* 0x0000000158677824 */ /* 0x040fe200008e0667 */
[----:B------:R-:W-:Y:S01]  /*3ee0*/  LEA.HI.X.SX32 R107, R107, R123, 0x1, P0 ;  /* 0x0000007b6b6b7211 */ /* 0x000fe200000f0eff */
[----:B------:R-:W5:Y:S01]  /*3ef0*/  LDG.E.U8 R110, desc[UR6][R110.64] ;  /* 0x000000066e6e7981 */ /* 0x000f62000c1e1100 */
[----:B0-----:R-:W-:Y:S01]  /*3f00*/  IMAD.SHL.U32 R105, R139, 0x10, RZ ;  /* 0x000000108b697824 */ /* 0x001fe200078e00ff */
[----:B------:R-:W-:Y:S02]  /*3f10*/  IADD3 R106, P0, R3, R106, RZ ;  /* 0x0000006a036a7210 */ /* 0x000fe40007f1e0ff */
[----:B------:R-:W5:Y:S02]  /*3f20*/  LDG.E.U8 R112, desc[UR6][R112.64] ;  /* 0x0000000670707981 */ /* 0x000f64000c1e1100 */
[C---:B------:R-:W-:Y:S01]  /*3f30*/  IADD3 R104, P1, R105.reuse, R121, RZ ;  /* 0x0000007969687210 */ /* 0x040fe20007f3e0ff */
[----:B------:R-:W-:Y:S01]  /*3f40*/  IMAD.X R107, R88, 0x1, R107, P0 ;  /* 0x00000001586b7824 */ /* 0x000fe200000e066b */
[----:B------:R0:W5:Y:S02]  /*3f50*/  LDG.E.U8 R111, desc[UR6][R102.64] ;  /* 0x00000006666f7981 */ /* 0x000164000c1e1100 */
[----:B------:R-:W-:-:S02]  /*3f60*/  LEA.HI.X.SX32 R105, R105, R123, 0x1, P1 ;  /* 0x0000007b69697211 */ /* 0x000fc400008f0eff */
[----:B------:R-:W-:Y:S01]  /*3f70*/  IADD3 R104, P1, R3, R104, RZ ;  /* 0x0000006803687210 */ /* 0x000fe20007f3e0ff */
[----:B------:R1:W5:Y:S01]  /*3f80*/  LDG.E.U8 R113, desc[UR6][R106.64] ;  /* 0x000000066a717981 */ /* 0x000362000c1e1100 */
[----:B------:R-:W-:-:S03]  /*3f90*/  IADD3 R108, P3, R109, R121, RZ ;  /* 0x000000796d6c7210 */ /* 0x000fc60007f7e0ff */
[----:B------:R-:W5:Y:S01]  /*3fa0*/  LDL R222, [R1+0xb0] ;  /* 0x0000b00001de7983 */ /* 0x000f620000100800 */
[----:B0-----:R-:W-:Y:S02]  /*3fb0*/  IMAD R103, R139, 0x11, RZ ;  /* 0x000000118b677824 */ /* 0x001fe400078e02ff */
[----:B------:R-:W-:Y:S01]  /*3fc0*/  IMAD.X R105, R88, 0x1, R105, P1 ;  /* 0x0000000158697824 */ /* 0x000fe200008e0669 */
[----:B------:R-:W5:Y:S01]  /*3fd0*/  LDL R221, [R1+0xac] ;  /* 0x0000ac0001dd7983 */ /* 0x000f620000100800 */
[----:B-1----:R-:W-:Y:S02]  /*3fe0*/  LEA.HI.X.SX32 R107, R109, R123, 0x1, P3 ;  /* 0x0000007b6d6b7211 */ /* 0x002fe400018f0eff */
[----:B------:R-:W-:Y:S01]  /*3ff0*/  IADD3 R106, P1, R3, R108, RZ ;  /* 0x0000006c036a7210 */ /* 0x000fe20007f3e0ff */
[----:B------:R-:W5:Y:S01]  /*4000*/  LDL R224, [R1+0xb8] ;  /* 0x0000b80001e07983 */ /* 0x000f620000100800 */
[----:B------:R-:W-:Y:S01]  /*4010*/  IADD3 R102, P2, R103, R121, RZ ;  /* 0x0000007967667210 */ /* 0x000fe20007f5e0ff */
[----:B------:R-:W-:-:S02]  /*4020*/  IMAD R108, R139, 0x13, RZ ;  /* 0x000000138b6c7824 */ /* 0x000fc400078e02ff */
[----:B------:R-:W-:Y:S01]  /*4030*/  IMAD.X R107, R88, 0x1, R107, P1 ;  /* 0x00000001586b7824 */ /* 0x000fe200008e066b */
[----:B------:R-:W-:Y:S01]  /*4040*/  LEA.HI.X.SX32 R103, R103, R123, 0x1, P2 ;  /* 0x0000007b67677211 */ /* 0x000fe200010f0eff */
[----:B------:R0:W5:Y:S01]  /*4050*/  LDG.E.U8 R114, desc[UR6][R104.64] ;  /* 0x0000000668727981 */ /* 0x000162000c1e1100 */
[----:B------:R-:W-:-:S03]  /*4060*/  IADD3 R102, P0, R3, R102, RZ ;  /* 0x0000006603667210 */ /* 0x000fc60007f1e0ff */
[----:B------:R1:W5:Y:S02]  /*4070*/  LDG.E.U8 R116, desc[UR6][R106.64] ;  /* 0x000000066a747981 */ /* 0x000364000c1e1100 */
[----:B------:R-:W-:Y:S02]  /*4080*/  IMAD.X R103, R88, 0x1, R103, P0 ;  /* 0x0000000158677824 */ /* 0x000fe400000e0667 */
[----:B------:R-:W5:Y:S01]  /*4090*/  LDL R223, [R1+0xb4] ;  /* 0x0000b40001df7983 */ /* 0x000f620000100800 */
[C---:B0-----:R-:W-:Y:S02]  /*40a0*/  IMAD R105, R139.reuse, 0x14, RZ ;  /* 0x000000148b697824 */ /* 0x041fe400078e02ff */
[----:B------:R-:W-:Y:S01]  /*40b0*/  IMAD R109, R139, 0x16, RZ ;  /* 0x000000168b6d7824 */ /* 0x000fe200078e02ff */
[----:B------:R0:W5:Y:S01]  /*40c0*/  LDG.E.U8 R115, desc[UR6][R102.64] ;  /* 0x0000000666737981 */ /* 0x000162000c1e1100 */
[CC--:B-1----:R-:W-:Y:S02]  /*40d0*/  IADD3 R106, P0, R108.reuse, R121.reuse, RZ ;  /* 0x000000796c6a7210 */ /* 0x0c2fe40007f1e0ff */
[----:B------:R-:W-:Y:S01]  /*40e0*/  IADD3 R104, P1, R105, R121, RZ ;  /* 0x0000007969687210 */ /* 0x000fe20007f3e0ff */
[----:B------:R-:W5:Y:S01]  /*40f0*/  LDL R226, [R1+0xc0] ;  /* 0x0000c00001e27983 */ /* 0x000f620000100800 */
[----:B------:R-:W-:-:S02]  /*4100*/  LEA.HI.X.SX32 R107, R108, R123, 0x1, P0 ;  /* 0x0000007b6c6b7211 */ /* 0x000fc400000f0eff */
[----:B------:R-:W-:Y:S01]  /*4110*/  IADD3 R106, P0, R3, R106, RZ ;  /* 0x0000006a036a7210 */ /* 0x000fe20007f1e0ff */
[----:B------:R-:W5:Y:S01]  /*4120*/  LDL R225, [R1+0xbc] ;  /* 0x0000bc0001e17983 */ /* 0x000f620000100800 */
[----:B------:R-:W-:Y:S01]  /*4130*/  LEA.HI.X.SX32 R105, R105, R123, 0x1, P1 ;  /* 0x0000007b69697211 */ /* 0x000fe200008f0eff */
[----:B0-----:R-:W-:Y:S01]  /*4140*/  IMAD R103, R139, 0x15, RZ ;  /* 0x000000158b677824 */ /* 0x001fe200078e02ff */
[----:B------:R-:W-:Y:S01]  /*4150*/  IADD3 R104, P1, R3, R104, RZ ;  /* 0x0000006803687210 */ /* 0x000fe20007f3e0ff */
[C---:B------:R-:W-:Y:S01]  /*4160*/  IMAD.X R107, R88.reuse, 0x1, R107, P0 ;  /* 0x00000001586b7824 */ /* 0x040fe200000e066b */
[-C--:B------:R-:W-:Y:S01]  /*4170*/  IADD3 R108, P3, R109, R121.reuse, RZ ;  /* 0x000000796d6c7210 */ /* 0x080fe20007f7e0ff */
[----:B------:R-:W5:Y:S01]  /*4180*/  LDL R230, [R1+0xc8] ;  /* 0x0000c80001e67983 */ /* 0x000f620000100800 */
[C---:B------:R-:W-:Y:S01]  /*4190*/  IADD3 R102, P2, R103.reuse, R121, RZ ;  /* 0x0000007967667210 */ /* 0x040fe20007f5e0ff */
[----:B------:R-:W-:Y:S02]  /*41a0*/  IMAD.X R105, R88, 0x1, R105, P1 ;  /* 0x0000000158697824 */ /* 0x000fe400008e0669 */
[----:B------:R0:W5:Y:S01]  /*41b0*/  LDG.E.U8 R117, desc[UR6][R106.64] ;  /* 0x000000066a757981 */ /* 0x000162000c1e1100 */
[----:B------:R-:W-:-:S02]  /*41c0*/  LEA.HI.X.SX32 R103, R103, R123, 0x1, P2 ;  /* 0x0000007b67677211 */ /* 0x000fc400010f0eff */
[----:B------:R-:W-:Y:S01]  /*41d0*/  IADD3 R102, P0, R3, R102, RZ ;  /* 0x0000006603667210 */ /* 0x000fe20007f1e0ff */
[----:B------:R1:W5:Y:S04]  /*41e0*/  LDG.E.U8 R118, desc[UR6][R104.64] ;  /* 0x0000000668767981 */ /* 0x000368000c1e1100 */
[----:B------:R-:W5:Y:S01]  /*41f0*/  LDL R228, [R1+0xc4] ;  /* 0x0000c40001e47983 */ /* 0x000f620000100800 */
[----:B0-----:R-:W-:Y:S02]  /*4200*/  LEA.HI.X.SX32 R107, R109, R123, 0x1, P3 ;  /* 0x0000007b6d6b7211 */ /* 0x001fe400018f0eff */
[----:B------:R-:W-:Y:S01]  /*4210*/  IADD3 R106, P1, R3, R108, RZ ;  /* 0x0000006c036a7210 */ /* 0x000fe20007f3e0ff */
[----:B------:R-:W-:Y:S01]  /*4220*/  IMAD R108, R139, 0x17, RZ ;  /* 0x000000178b6c7824 */ /* 0x000fe200078e02ff */
[----:B------:R-:W5:Y:S01]  /*4230*/  LDL R234, [R1+0xd0] ;  /* 0x0000d00001ea7983 */ /* 0x000f620000100800 */
[----:B------:R-:W-:-:S02]  /*4240*/  IMAD.X R103, R88, 0x1, R103, P0 ;  /* 0x0000000158677824 */ /* 0x000fc400000e0667 */
[----:B------:R-:W-:Y:S01]  /*4250*/  IMAD.X R107, R88, 0x1, R107, P1 ;  /* 0x00000001586b7824 */ /* 0x000fe200008e066b */
[----:B------:R-:W5:Y:S04]  /*4260*/  LDL R232, [R1+0xcc] ;  /* 0x0000cc0001e87983 */ /* 0x000f680000100800 */
[----:B------:R0:W5:Y:S01]  /*4270*/  LDG.E.U8 R145, desc[UR6][R106.64] ;  /* 0x000000066a917981 */ /* 0x000162000c1e1100 */
[----:B-1----:R-:W-:-:S03]  /*4280*/  IMAD R105, R139, 0x18, RZ ;  /* 0x000000188b697824 */ /* 0x002fc600078e02ff */
[----:B------:R1:W5:Y:S01]  /*4290*/  LDG.E.U8 R119, desc[UR6][R102.64] ;  /* 0x0000000666777981 */ /* 0x000362000c1e1100 */
[----:B0-----:R-:W-:Y:S01]  /*42a0*/  IADD3 R106, P0, R108, R121, RZ ;  /* 0x000000796c6a7210 */ /* 0x001fe20007f1e0ff */
[----:B-1----:R-:W-:-:S03]  /*42b0*/  IMAD R103, R139, 0x19, RZ ;  /* 0x000000198b677824 */ /* 0x002fc600078e02ff */
[----:B------:R-:W-:Y:S02]  /*42c0*/  LEA.HI.X.SX32 R107, R108, R123, 0x1, P0 ;  /* 0x0000007b6c6b7211 */ /* 0x000fe400000f0eff */
[----:B------:R-:W-:Y:S01]  /*42d0*/  IADD3 R106, P0, R3, R106, RZ ;  /* 0x0000006a036a7210 */ /* 0x000fe20007f1e0ff */
[----:B------:R-:W-:Y:S01]  /*42e0*/  IMAD R109, R139, 0x1a, RZ ;  /* 0x0000001a8b6d7824 */ /* 0x000fe200078e02ff */
[-C--:B------:R-:W-:Y:S02]  /*42f0*/  IADD3 R102, P2, R103, R121.reuse, RZ ;  /* 0x0000007967667210 */ /* 0x080fe40007f5e0ff */
[----:B------:R-:W-:Y:S01]  /*4300*/  IADD3 R104, P1, R105, R121, RZ ;  /* 0x0000007969687210 */ /* 0x000fe20007f3e0ff */
[----:B------:R-:W-:Y:S01]  /*4310*/  IMAD.X R107, R88, 0x1, R107, P0 ;  /* 0x00000001586b7824 */ /* 0x000fe200000e066b */
[----:B------:R-:W-:Y:S02]  /*4320*/  LEA.HI.X.SX32 R103, R103, R123, 0x1, P2 ;  /* 0x0000007b67677211 */ /* 0x000fe400010f0eff */
[----:B------:R-:W-:-:S02]  /*4330*/  IADD3 R102, P0, R3, R102, RZ ;  /* 0x0000006603667210 */ /* 0x000fc40007f1e0ff */
[----:B------:R-:W-:Y:S01]  /*4340*/  LEA.HI.X.SX32 R105, R105, R123, 0x1, P1 ;  /* 0x0000007b69697211 */ /* 0x000fe200008f0eff */
[----:B------:R0:W5:Y:S01]  /*4350*/  LDG.E.U8 R146, desc[UR6][R106.64] ;  /* 0x000000066a927981 */ /* 0x000162000c1e1100 */
[----:B------:R-:W-:Y:S02]  /*4360*/  IADD3 R104, P1, R3, R104, RZ ;  /* 0x0000006803687210 */ /* 0x000fe40007f3e0ff */
[----:B------:R-:W-:Y:S01]  /*4370*/  IADD3 R108, P3, R109, R121, RZ ;  /* 0x000000796d6c7210 */ /* 0x000fe20007f7e0ff */
[C---:B------:R-:W-:Y:S02]  /*4380*/  IMAD.X R103, R88.reuse, 0x1, R103, P0 ;  /* 0x0000000158677824 */ /* 0x040fe400000e0667 */
[----:B------:R-:W-:-:S03]  /*4390*/  IMAD.X R105, R88, 0x1, R105, P1 ;  /* 0x0000000158697824 */ /* 0x000fc600008e0669 */
[----:B------:R1:W5:Y:S01]  /*43a0*/  LDG.E.U8 R148, desc[UR6][R102.64] ;  /* 0x0000000666947981 */ /* 0x000362000c1e1100 */
[----:B0-----:R-:W-:Y:S02]  /*43b0*/  LEA.HI.X.SX32 R107, R109, R123, 0x1, P3 ;  /* 0x0000007b6d6b7211 */ /* 0x001fe400018f0eff */
[----:B------:R-:W-:Y:S01]  /*43c0*/  IADD3 R106, P0, R3, R108, RZ ;  /* 0x0000006c036a7210 */ /* 0x000fe20007f1e0ff */
[----:B------:R0:W5:Y:S01]  /*43d0*/  LDG.E.U8 R147, desc[UR6][R104.64] ;  /* 0x0000000668937981 */ /* 0x000162000c1e1100 */
[----:B--2---:R-:W-:Y:S01]  /*43e0*/  R2UR UR38, R138 ;  /* 0x000000008a2672ca */ /* 0x004fe200000e0000 */
[C---:B-1----:R-:W-:Y:S01]  /*43f0*/  IMAD R103, R139.reuse, 0x1d, RZ ;  /* 0x0000001d8b677824 */ /* 0x042fe200078e02ff */
[----:B------:R-:W-:Y:S01]  /*4400*/  IADD3 R102, P1, R150, R121, RZ ;  /* 0x0000007996667210 */ /* 0x000fe20007f3e0ff */
[----:B------:R-:W-:Y:S01]  /*4410*/  IMAD.X R107, R88, 0x1, R107, P0 ;  /* 0x00000001586b7824 */ /* 0x000fe200000e066b */
[----:B------:R-:W-:Y:S01]  /*4420*/  MOV R138, UR50 ;  /* 0x00000032008a7c02 */ /* 0x000fe20008000f00 */
[----:B0-----:R-:W-:Y:S01]  /*4430*/  IMAD R105, R139, 0x1c, RZ ;  /* 0x0000001c8b697824 */ /* 0x001fe200078e02ff */
[----:B------:R-:W-:-:S02]  /*4440*/  LEA.HI.X.SX32 R150, R150, R123, 0x1, P1 ;  /* 0x0000007b96967211 */ /* 0x000fc400008f0eff */
[----:B------:R0:W2:Y:S01]  /*4450*/  LDG.E.U8 R149, desc[UR6][R106.64] ;  /* 0x000000066a957981 */ /* 0x0000a2000c1e1100 */
[----:B------:R-:W-:Y:S01]  /*4460*/  IADD3 R102, P1, R3, R102, RZ ;  /* 0x0000006603667210 */ /* 0x000fe20007f3e0ff */
[----:B------:R-:W-:Y:S01]  /*4470*/  IMAD R109, R139, 0x1e, RZ ;  /* 0x0000001e8b6d7824 */ /* 0x000fe200078e02ff */
[-C--:B------:R-:W-:Y:S02]  /*4480*/  IADD3 R104, P2, R105, R121.reuse, RZ ;  /* 0x0000007969687210 */ /* 0x080fe40007f5e0ff */
[----:B0-----:R-:W-:Y:S02]  /*4490*/  IADD3 R106, P3, R103, R121, RZ ;  /* 0x00000079676a7210 */ /* 0x001fe40007f7e0ff */
[-C--:B------:R-:W-:Y:S02]  /*44a0*/  LEA.HI.X.SX32 R105, R105, R123.reuse, 0x1, P2 ;  /* 0x0000007b69697211 */ /* 0x080fe400010f0eff */
[----:B------:R-:W-:Y:S01]  /*44b0*/  LEA.HI.X.SX32 R107, R103, R123, 0x1, P3 ;  /* 0x0000007b676b7211 */ /* 0x000fe200018f0eff */
[----:B------:R-:W-:Y:S01]  /*44c0*/  IMAD.X R103, R88, 0x1, R150, P1 ;  /* 0x0000000158677824 */ /* 0x000fe200008e0696 */
[----:B------:R-:W-:-:S02]  /*44d0*/  IADD3 R108, P0, R109, R121, RZ ;  /* 0x000000796d6c7210 */ /* 0x000fc40007f1e0ff */
[C---:B------:R-:W-:Y:S02]  /*44e0*/  IADD3 R104, P2, R3.reuse, R104, RZ ;  /* 0x0000006803687210 */ /* 0x040fe40007f5e0ff */
[----:B------:R-:W-:Y:S01]  /*44f0*/  IADD3 R106, P1, R3, R106, RZ ;  /* 0x0000006a036a7210 */ /* 0x000fe20007f3e0ff */
[----:B------:R0:W2:Y:S01]  /*4500*/  LDG.E.U8 R150, desc[UR6][R102.64] ;  /* 0x0000000666967981 */ /* 0x0000a2000c1e1100 */
[----:B------:R-:W-:Y:S01]  /*4510*/  LEA.HI.X.SX32 R109, R109, R123, 0x1, P0 ;  /* 0x0000007b6d6d7211 */ /* 0x000fe200000f0eff */
[C---:B------:R-:W-:Y:S01]  /*4520*/  IMAD.X R105, R88.reuse, 0x1, R105, P2 ;  /* 0x0000000158697824 */ /* 0x040fe200010e0669 */
[----:B------:R-:W-:Y:S01]  /*4530*/  IADD3 R108, P0, R3, R108, RZ ;  /* 0x0000006c036c7210 */ /* 0x000fe20007f1e0ff */
[----:B------:R-:W-:-:S03]  /*4540*/  IMAD.X R107, R88, 0x1, R107, P1 ;  /* 0x00000001586b7824 */ /* 0x000fc600008e066b */
[----:B------:R1:W2:Y:S01]  /*4550*/  LDG.E.U8 R151, desc[UR6][R104.64] ;  /* 0x0000000668977981 */ /* 0x0002a2000c1e1100 */
[----:B0-----:R-:W-:-:S03]  /*4560*/  IMAD R102, R139, 0x1f, RZ ;  /* 0x0000001f8b667824 */ /* 0x001fc600078e02ff */
[----:B------:R0:W2:Y:S01]  /*4570*/  LDG.E.U8 R152, desc[UR6][R106.64] ;  /* 0x000000066a987981 */ /* 0x0000a2000c1e1100 */
[----:B------:R-:W-:Y:S02]  /*4580*/  IMAD.X R109, R88, 0x1, R109, P0 ;  /* 0x00000001586d7824 */ /* 0x000fe400000e066d */
[----:B-1----:R-:W-:-:S03]  /*4590*/  IMAD.SHL.U32 R105, R139, 0x20, RZ ;  /* 0x000000208b697824 */ /* 0x002fc600078e00ff */
[----:B------:R1:W2:Y:S01]  /*45a0*/  LDG.E.U8 R153, desc[UR6][R108.64] ;  /* 0x000000066c997981 */ /* 0x0002a2000c1e1100 */
[CC--:B0-----:R-:W-:Y:S02]  /*45b0*/  IADD3 R106, P0, R102.reuse, R121.reuse, RZ ;  /* 0x00000079666a7210 */ /* 0x0c1fe40007f1e0ff */
[----:B------:R-:W-:Y:S02]  /*45c0*/  IADD3 R104, P1, R105, R121, RZ ;  /* 0x0000007969687210 */ /* 0x000fe40007f3e0ff */
[-C--:B------:R-:W-:Y:S02]  /*45d0*/  LEA.HI.X.SX32 R107, R102, R123.reuse, 0x1, P0 ;  /* 0x0000007b666b7211 */ /* 0x080fe400000f0eff */
[----:B------:R-:W-:Y:S01]  /*45e0*/  IADD3 R106, P0, R3, R106, RZ ;  /* 0x0000006a036a7210 */ /* 0x000fe20007f1e0ff */
[----:B-1----:R-:W-:Y:S01]  /*45f0*/  IMAD R109, R139, 0x22, RZ ;  /* 0x000000228b6d7824 */ /* 0x002fe200078e02ff */
[----:B------:R-:W-:Y:S01]  /*4600*/  LEA.HI.X.SX32 R105, R105, R123, 0x1, P1 ;  /* 0x0000007b69697211 */ /* 0x000fe200008f0eff */
[----:B------:R-:W-:Y:S01]  /*4610*/  IMAD R103, R139, 0x21, RZ ;  /* 0x000000218b677824 */ /* 0x000fe200078e02ff */
[----:B------:R-:W-:Y:S01]  /*4620*/  IADD3 R104, P1, R3, R104, RZ ;  /* 0x0000006803687210 */ /* 0x000fe20007f3e0ff */
[----:B------:R-:W-:Y:S01]  /*4630*/  IMAD.X R107, R88, 0x1, R107, P0 ;  /* 0x00000001586b7824 */ /* 0x000fe200000e066b */
[----:B------:R-:W-:-:S02]  /*4640*/  IADD3 R108, P3, R109, R121, RZ ;  /* 0x000000796d6c7210 */ /* 0x000fc40007f7e0ff */
[C---:B------:R-:W-:Y:S01]  /*4650*/  IADD3 R102, P2, R103.reuse, R121, RZ ;  /* 0x0000007967667210 */ /* 0x040fe20007f5e0ff */
[----:B------:R-:W-:Y:S01]  /*4660*/  IMAD.X R105, R88, 0x1, R105, P1 ;  /* 0x0000000158697824 */ /* 0x000fe200008e0669 */
[----:B------:R0:W2:Y:S02]  /*4670*/  LDG.E.U8 R154, desc[UR6][R106.64] ;  /* 0x000000066a9a7981 */ /* 0x0000a4000c1e1100 */
[-C--:B------:R-:W-:Y:S02]  /*4680*/  LEA.HI.X.SX32 R103, R103, R123.reuse, 0x1, P2 ;  /* 0x0000007b67677211 */ /* 0x080fe400010f0eff */
[----:B------:R-:W-:Y:S01]  /*4690*/  IADD3 R102, P0, R3, R102, RZ ;  /* 0x0000006603667210 */ /* 0x000fe20007f1e0ff */
[----:B------:R1:W2:Y:S01]  /*46a0*/  LDG.E.U8 R155, desc[UR6][R104.64] ;  /* 0x00000006689b7981 */ /* 0x0002a2000c1e1100 */
[----:B0-----:R-:W-:Y:S02]  /*46b0*/  LEA.HI.X.SX32 R107, R109, R123, 0x1, P3 ;  /* 0x0000007b6d6b7211 */ /* 0x001fe400018f0eff */
[----:B------:R-:W-:Y:S01]  /*46c0*/  IADD3 R106, P1, R3, R108, RZ ;  /* 0x0000006c036a7210 */ /* 0x000fe20007f3e0ff */
[----:B------:R-:W-:-:S02]  /*46d0*/  IMAD R108, R139, 0x23, RZ ;  /* 0x000000238b6c7824 */ /* 0x000fc400078e02ff */
[C---:B------:R-:W-:Y:S02]  /*46e0*/  IMAD.X R103, R88.reuse, 0x1, R103, P0 ;  /* 0x0000000158677824 */ /* 0x040fe400000e0667 */
[----:B------:R-:W-:-:S03]  /*46f0*/  IMAD.X R107, R88, 0x1, R107, P1 ;  /* 0x00000001586b7824 */ /* 0x000fc600008e066b */
[----:B------:R0:W2:Y:S04]  /*4700*/  LDG.E.U8 R156, desc[UR6][R102.64] ;  /* 0x00000006669c7981 */ /* 0x0000a8000c1e1100 */
[----:B------:R3:W2:Y:S01]  /*4710*/  LDG.E.U8 R157, desc[UR6][R106.64] ;  /* 0x000000066a9d7981 */ /* 0x0006a2000c1e1100 */
[C---:B-1----:R-:W-:Y:S02]  /*4720*/  IMAD R105, R139.reuse, 0x24, RZ ;  /* 0x000000248b697824 */ /* 0x042fe400078e02ff */
[----:B0-----:R-:W-:Y:S01]  /*4730*/  IMAD R103, R139, 0x25, RZ ;  /* 0x000000258b677824 */ /* 0x001fe200078e02ff */
[----:B---3--:R-:W-:-:S04]  /*4740*/  IADD3 R106, P0, R108, R121, RZ ;  /* 0x000000796c6a7210 */ /* 0x008fc80007f1e0ff */
[----:B------:R-:W-:Y:S02]  /*4750*/  LEA.HI.X.SX32 R107, R108, R123, 0x1, P0 ;  /* 0x0000007b6c6b7211 */ /* 0x000fe400000f0eff */
[----:B------:R-:W-:Y:S01]  /*4760*/  IADD3 R106, P0, R3, R106, RZ ;  /* 0x0000006a036a7210 */ /* 0x000fe20007f1e0ff */
[----:B------:R-:W-:Y:S01]  /*4770*/  IMAD R109, R139, 0x26, RZ ;  /* 0x000000268b6d7824 */ /* 0x000fe200078e02ff */
[----:B------:R-:W-:-:S03]  /*4780*/  IADD3 R102, P2, R103, R121, RZ ;  /* 0x0000007967667210 */ /* 0x000fc60007f5e0ff */
[C---:B------:R-:W-:Y:S01]  /*4790*/  IMAD.X R107, R88.reuse, 0x1, R107, P0 ;  /* 0x00000001586b7824 */ /* 0x040fe200000e066b */
[----:B------:R-:W-:Y:S02]  /*47a0*/  LEA.HI.X.SX32 R103, R103, R123, 0x1, P2 ;  /* 0x0000007b67677211 */ /* 0x000fe400010f0eff */
[----:B------:R-:W-:Y:S02]  /*47b0*/  IADD3 R102, P0, R3, R102, RZ ;  /* 0x0000006603667210 */ /* 0x000fe40007f1e0ff */
[-C--:B------:R-:W-:Y:S01]  /*47c0*/  IADD3 R104, P1, R105, R121.reuse, RZ ;  /* 0x0000007969687210 */ /* 0x080fe20007f3e0ff */
[----:B------:R0:W3:Y:S01]  /*47d0*/  LDG.E.U8 R158, desc[UR6][R106.64] ;  /* 0x000000066a9e7981 */ /* 0x0000e2000c1e1100 */
[----:B------:R-:W-:Y:S01]  /*47e0*/  IADD3 R108, P3, R109, R121, RZ ;  /* 0x000000796d6c7210 */ /* 0x000fe20007f7e0ff */
[----:B------:R-:W-:Y:S01]  /*47f0*/  IMAD.X R103, R88, 0x1, R103, P0 ;  /* 0x0000000158677824 */ /* 0x000fe200000e0667 */
[----:B------:R-:W-:Y:S02]  /*4800*/  LEA.HI.X.SX32 R105, R105, R123, 0x1, P1 ;  /* 0x0000007b69697211 */ /* 0x000fe400008f0eff */
[----:B------:R-:W-:-:S02]  /*4810*/  IADD3 R104, P1, R3, R104, RZ ;  /* 0x0000006803687210 */ /* 0x000fc40007f3e0ff */
[----:B------:R1:W3:Y:S01]  /*4820*/  LDG.E.U8 R160, desc[UR6][R102.64] ;  /* 0x0000000666a07981 */ /* 0x0002e2000c1e1100 */
[----:B0-----:R-:W-:Y:S02]  /*4830*/  LEA.HI.X.SX32 R107, R109, R123, 0x1, P3 ;  /* 0x0000007b6d6b7211 */ /* 0x001fe400018f0eff */
[----:B------:R-:W-:Y:S01]  /*4840*/  IADD3 R106, P0, R3, R108, RZ ;  /* 0x0000006c036a7210 */ /* 0x000fe20007f1e0ff */
[----:B------:R-:W-:-:S04]  /*4850*/  IMAD.X R105, R88, 0x1, R105, P1 ;  /* 0x0000000158697824 */ /* 0x000fc800008e0669 */
[----:B------:R-:W-:Y:S01]  /*4860*/  IMAD.X R107, R88, 0x1, R107, P0 ;  /* 0x00000001586b7824 */ /* 0x000fe200000e066b */
[----:B------:R0:W3:Y:S01]  /*4870*/  LDG.E.U8 R159, desc[UR6][R104.64] ;  /* 0x00000006689f7981 */ /* 0x0000e2000c1e1100 */
[----:B------:R-:W-:-:S03]  /*4880*/  IMAD R109, R139, 0x2b, RZ ;  /* 0x0000002b8b6d7824 */ /* 0x000fc600078e02ff */
[----:B------:R4:W3:Y:S01]  /*4890*/  LDG.E.U8 R161, desc[UR6][R106.64] ;  /* 0x000000066aa17981 */ /* 0x0008e2000c1e1100 */
[C---:B-1----:R-:W-:Y:S02]  /*48a0*/  IMAD R103, R139.reuse, 0x28, RZ ;  /* 0x000000288b677824 */ /* 0x042fe400078e02ff */
[----:B0-----:R-:W-:Y:S01]  /*48b0*/  IMAD R105, R139, 0x29, RZ ;  /* 0x000000298b697824 */ /* 0x001fe200078e02ff */
[----:B----4-:R-:W-:-:S04]  /*48c0*/  IADD3 R106, P3, R162, R121, RZ ;  /* 0x00000079a26a7210 */ /* 0x010fc80007f7e0ff */
[----:B------:R-:W-:Y:S02]  /*48d0*/  IADD3 R104, P2, R105, R121, RZ ;  /* 0x0000007969687210 */ /* 0x000fe40007f5e0ff */
[----:B------:R-:W-:Y:S02]  /*48e0*/  LEA.HI.X.SX32 R107, R162, R123, 0x1, P3 ;  /* 0x0000007ba26b7211 */ /* 0x000fe400018f0eff */
[-C--:B------:R-:W-:Y:S02]  /*48f0*/  IADD3 R108, P0, R109, R121.reuse, RZ ;  /* 0x000000796d6c7210 */ /* 0x080fe40007f1e0ff */
[----:B------:R-:W-:Y:S02]  /*4900*/  IADD3 R106, P3, R3, R106, RZ ;  /* 0x0000006a036a7210 */ /* 0x000fe40007f7e0ff */
[----:B------:R-:W-:Y:S02]  /*4910*/  IADD3 R102, P1, R103, R121, RZ ;  /* 0x0000007967667210 */ /* 0x000fe40007f3e0ff */
[-C--:B------:R-:W-:Y:S01]  /*4920*/  LEA.HI.X.SX32 R105, R105, R123.reuse, 0x1, P2 ;  /* 0x0000007b69697211 */ /* 0x080fe200010f0eff */
[----:B------:R-:W-:Y:S01]  /*4930*/  IMAD.X R107, R88, 0x1, R107, P3 ;  /* 0x00000001586b7824 */ /* 0x000fe200018e066b */
[----:B------:R-:W-:-:S02]  /*4940*/  LEA.HI.X.SX32 R109, R109, R123, 0x1, P0 ;  /* 0x0000007b6d6d7211 */ /* 0x000fc400000f0eff */
[C---:B------:R-:W-:Y:S02]  /*4950*/  IADD3 R104, P2, R3.reuse, R104, RZ ;  /* 0x0000006803687210 */ /* 0x040fe40007f5e0ff */
[----:B------:R-:W-:Y:S01]  /*4960*/  IADD3 R108, P0, R3, R108, RZ ;  /* 0x0000006c036c7210 */ /* 0x000fe20007f1e0ff */
[----:B------:R0:W4:Y:S01]  /*4970*/  LDG.E.U8 R164, desc[UR6][R106.64] ;  /* 0x000000066aa47981 */ /* 0x000122000c1e1100 */
[----:B------:R-:W-:Y:S02]  /*4980*/  LEA.HI.X.SX32 R103, R103, R123, 0x1, P1 ;  /* 0x0000007b67677211 */ /* 0x000fe400008f0eff */
[----:B------:R-:W-:Y:S01]  /*4990*/  IADD3 R102, P1, R3, R102, RZ ;  /* 0x0000006603667210 */ /* 0x000fe20007f3e0ff */
[C---:B------:R-:W-:Y:S02]  /*49a0*/  IMAD.X R105, R88.reuse, 0x1, R105, P2 ;  /* 0x0000000158697824 */ /* 0x040fe400010e0669 */
[C---:B------:R-:W-:Y:S02]  /*49b0*/  IMAD.X R109, R88.reuse, 0x1, R109, P0 ;  /* 0x00000001586d7824 */ /* 0x040fe400000e066d */
[----:B------:R-:W-:Y:S01]  /*49c0*/  IMAD.X R103, R88, 0x1, R103, P1 ;  /* 0x0000000158677824 */ /* 0x000fe200008e0667 */
[----:B------:R1:W3:Y:S01]  /*49d0*/  LDG.E.U8 R163, desc[UR6][R104.64] ;  /* 0x0000000668a37981 */ /* 0x0002e2000c1e1100 */
[----:B0-----:R-:W-:-:S03]  /*49e0*/  IMAD R107, R139, 0x2d, RZ ;  /* 0x0000002d8b6b7824 */ /* 0x001fc600078e02ff */
[----:B------:R0:W4:Y:S04]  /*49f0*/  LDG.E.U8 R165, desc[UR6][R108.64] ;  /* 0x000000066ca57981 */ /* 0x000128000c1e1100 */
[----:B------:R0:W3:Y:S01]  /*4a00*/  LDG.E.U8 R162, desc[UR6][R102.64] ;  /* 0x0000000666a27981 */ /* 0x0000e2000c1e1100 */
[----:B-1----:R-:W-:Y:S01]  /*4a10*/  IMAD R105, R139, 0x2e, RZ ;  /* 0x0000002e8b697824 */ /* 0x002fe200078e02ff */
[----:B0-----:R-:W-:-:S04]  /*4a20*/  IADD3 R108, P0, R107, R121, RZ ;  /* 0x000000796b6c7210 */ /* 0x001fc80007f1e0ff */
[----:B------:R-:W-:Y:S01]  /*4a30*/  IADD3 R106, P1, R105, R121, RZ ;  /* 0x00000079696a7210 */ /* 0x000fe20007f3e0ff */
[----:B------:R-:W-:Y:S01]  /*4a40*/  IMAD R102, R139, 0x31, RZ ;  /* 0x000000318b667824 */ /* 0x000fe200078e02ff */
[-C--:B------:R-:W-:Y:S02]  /*4a50*/  LEA.HI.X.SX32 R107, R107, R123.reuse, 0x1, P0 ;  /* 0x0000007b6b6b7211 */ /* 0x080fe400000f0eff */
[----:B------:R-:W-:Y:S01]  /*4a60*/  IADD3 R108, P0, R3, R108, RZ ;  /* 0x0000006c036c7210 */ /* 0x000fe20007f1e0ff */
[----:B------:R-:W-:Y:S02]  /*4a70*/  IMAD R103, R139, 0x32, RZ ;  /* 0x000000328b677824 */ /* 0x000fe400078e02ff */
[----:B------:R-:W-:Y:S01]  /*4a80*/  IMAD.IADD R102, R102, 0x1, R121 ;  /* 0x0000000166667824 */ /* 0x000fe200078e0279 */
[----:B------:R-:W-:Y:S01]  /*4a90*/  LEA.HI.X.SX32 R105, R105, R123, 0x1, P1 ;  /* 0x0000007b69697211 */ /* 0x000fe200008f0eff */
[----:B------:R-:W-:Y:S01]  /*4aa0*/  IMAD.X R109, R88, 0x1, R107, P0 ;  /* 0x00000001586d7824 */ /* 0x000fe200000e066b */
[----:B------:R-:W-:Y:S01]  /*4ab0*/  IADD3 R106, P1, R3, R106, RZ ;  /* 0x0000006a036a7210 */ /* 0x000fe20007f3e0ff */
[----:B------:R-:W-:Y:S01]  /*4ac0*/  IMAD.IADD R103, R103, 0x1, R121 ;  /* 0x0000000167677824 */ /* 0x000fe200078e0279 */
[----:B------:R-:W-:-:S02]  /*4ad0*/  IADD3 R102, P2, R3, R102, RZ ;  /* 0x0000006603667210 */ /* 0x000fc40007f5e0ff */
[----:B------:R0:W4:Y:S01]  /*4ae0*/  LDG.E.U8 R166, desc[UR6][R108.64] ;  /* 0x000000066ca67981 */ /* 0x000122000c1e1100 */
[----:B------:R-:W-:Y:S02]  /*4af0*/  IMAD.X R107, R88, 0x1, R105, P1 ;  /* 0x00000001586b7824 */ /* 0x000fe400008e0669 */
[----:B------:R-:W-:-:S03]  /*4b00*/  IMAD R104, R139, 0x30, RZ ;  /* 0x000000308b687824 */ /* 0x000fc600078e02ff */
[----:B------:R1:W4:Y:S01]  /*4b10*/  LDG.E.U8 R167, desc[UR6][R106.64] ;  /* 0x000000066aa77981 */ /* 0x000322000c1e1100 */
[C---:B0-----:R-:W-:Y:S01]  /*4b20*/  IADD3 R108, P1, R3.reuse, R103, RZ ;  /* 0x00000067036c7210 */ /* 0x041fe20007f3e0ff */
[----:B------:R-:W-:Y:S02]  /*4b30*/  IMAD.X R103, R88, 0x1, R19, P2 ;  /* 0x0000000158677824 */ /* 0x000fe400010e0613 */
[----:B------:R-:W-:Y:S02]  /*4b40*/  IMAD.IADD R104, R104, 0x1, R121 ;  /* 0x0000000168687824 */ /* 0x000fe400078e0279 */
[----:B------:R-:W-:Y:S01]  /*4b50*/  IMAD.X R109, R88, 0x1, R18, P1 ;  /* 0x00000001586d7824 */ /* 0x000fe200008e0612 */
[----:B------:R0:W4:Y:S02]  /*4b60*/  LDG.E.U8 R169, desc[UR6][R102.64] ;  /* 0x0000000666a97981 */ /* 0x000124000c1e1100 */
[----:B------:R-:W-:Y:S02]  /*4b70*/  IADD3 R104, P0, R3, R104, RZ ;  /* 0x0000006803687210 */ /* 0x000fe40007f1e0ff */
[----:B------:R0:W4:Y:S01]  /*4b80*/  LDG.E.U8 R170, desc[UR6][R108.64] ;  /* 0x000000066caa7981 */ /* 0x000122000c1e1100 */
[----:B-1----:R-:W-:-:S02]  /*4b90*/  IMAD R106, R139, 0x34, RZ ;  /* 0x000000348b6a7824 */ /* 0x002fc400078e02ff */
[----:B0-----:R-:W-:-:S04]  /*4ba0*/  IMAD R102, R139, 0x33, RZ ;  /* 0x000000338b667824 */ /* 0x001fc800078e02ff */
[--C-:B------:R-:W-:Y:S02]  /*4bb0*/  IMAD.IADD R108, R102, 0x1, R121.reuse ;  /* 0x00000001666c7824 */ /* 0x100fe400078e0279 */
[----:B------:R-:W-:Y:S02]  /*4bc0*/  IMAD R102, R139, 0x38, RZ ;  /* 0x000000388b667824 */ /* 0x000fe400078e02ff */
[----:B------:R-:W-:Y:S01]  /*4bd0*/  IMAD.X R105, R88, 0x1, R20, P0 ;  /* 0x0000000158697824 */ /* 0x000fe200000e0614 */
[----:B------:R-:W-:Y:S01]  /*4be0*/  IADD3 R108, P0, R3, R108, RZ ;  /* 0x0000006c036c7210 */ /* 0x000fe20007f1e0ff */
[--C-:B------:R-:W-:Y:S02]  /*4bf0*/  IMAD.IADD R106, R106, 0x1, R121.reuse ;  /* 0x000000016a6a7824 */ /* 0x100fe400078e0279 */
[----:B------:R-:W-:Y:S01]  /*4c00*/  IMAD R103, R139, 0x39, RZ ;  /* 0x000000398b677824 */ /* 0x000fe200078e02ff */
[----:B------:R0:W4:Y:S01]  /*4c10*/  LDG.E.U8 R168, desc[UR6][R104.64] ;  /* 0x0000000668a87981 */ /* 0x000122000c1e1100 */
[----:B------:R-:W-:Y:S01]  /*4c20*/  IMAD.IADD R102, R102, 0x1, R121 ;  /* 0x0000000166667824 */ /* 0x000fe200078e0279 */
[----:B------:R-:W-:Y:S01]  /*4c30*/  IADD3 R106, P1, R3, R106, RZ ;  /* 0x0000006a036a7210 */ /* 0x000fe20007f3e0ff */
[----:B------:R-:W-:-:S02]  /*4c40*/  IMAD.X R109, R88, 0x1, R17, P0 ;  /* 0x00000001586d7824 */ /* 0x000fc400000e0611 */
[----:B------:R-:W-:Y:S01]  /*4c50*/  IMAD.IADD R103, R103, 0x1, R121 ;  /* 0x0000000167677824 */ /* 0x000fe200078e0279 */
[----:B------:R-:W-:Y:S01]  /*4c60*/  IADD3 R102, P2, R3, R102, RZ ;  /* 0x0000006603667210 */ /* 0x000fe20007f5e0ff */
[----:B------:R-:W-:Y:S01]  /*4c70*/  IMAD.X R107, R88, 0x1, R16, P1 ;  /* 0x00000001586b7824 */ /* 0x000fe200008e0610 */
[----:B------:R1:W4:Y:S01]  /*4c80*/  LDG.E.U8 R171, desc[UR6][R108.64] ;  /* 0x000000066cab7981 */ /* 0x000322000c1e1100 */
[----:B0-----:R-:W-:-:S03]  /*4c90*/  IMAD R104, R139, 0x35, RZ ;  /* 0x000000358b687824 */ /* 0x001fc600078e02ff */
[----:B------:R0:W4:Y:S01]  /*4ca0*/  LDG.E.U8 R172, desc[UR6][R106.64] ;  /* 0x000000066aac7981 */ /* 0x000122000c1e1100 */
[----:B------:R-:W-:Y:S01]  /*4cb0*/  IMAD.IADD R104, R104, 0x1, R121 ;  /* 0x0000000168687824 */ /* 0x000fe200078e0279 */
[----:B-1----:R-:W-:Y:S01]  /*4cc0*/  IADD3 R108, P1, R3, R103, RZ ;  /* 0x00000067036c7210 */ /* 0x002fe20007f3e0ff */
[----:B------:R-:W-:-:S03]  /*4cd0*/  IMAD.X R103, R88, 0x1, R12, P2 ;  /* 0x0000000158677824 */ /* 0x000fc600010e060c */
[----:B------:R-:W-:Y:S01]  /*4ce0*/  IADD3 R104, P0, R3, R104, RZ ;  /* 0x0000006803687210 */ /* 0x000fe20007f1e0ff */
[C---:B------:R-:W-:Y:S01]  /*4cf0*/  IMAD.X R109, R88.reuse, 0x1, R11, P1 ;  /* 0x00000001586d7824 */ /* 0x040fe200008e060b */
[----:B------:R1:W4:Y:S03]  /*4d00*/  LDG.E.U8 R174, desc[UR6][R102.64] ;  /* 0x0000000666ae7981 */ /* 0x000326000c1e1100 */
[----:B------:R-:W-:Y:S01]  /*4d10*/  IMAD.X R105, R88, 0x1, R15, P0 ;  /* 0x0000000158697824 */ /* 0x000fe200000e060f */
[----:B------:R1:W4:Y:S01]  /*4d20*/  LDG.E.U8 R175, desc[UR6][R108.64] ;  /* 0x000000066caf7981 */ /* 0x000322000c1e1100 */
[----:B0-----:R-:W-:-:S03]  /*4d30*/  IMAD R106, R139, 0x36, RZ ;  /* 0x000000368b6a7824 */ /* 0x001fc600078e02ff */
[----:B------:R0:W4:Y:S01]  /*4d40*/  LDG.E.U8 R173, desc[UR6][R104.64] ;  /* 0x0000000668ad7981 */ /* 0x000122000c1e1100 */
[----:B-1----:R-:W-:-:S04]  /*4d50*/  IMAD R102, R139, 0x3a, RZ ;  /* 0x0000003a8b667824 */ /* 0x002fc800078e02ff */
[--C-:B------:R-:W-:Y:S02]  /*4d60*/  IMAD.IADD R108, R102, 0x1, R121.reuse ;  /* 0x00000001666c7824 */ /* 0x100fe400078e0279 */
[--C-:B------:R-:W-:Y:S02]  /*4d70*/  IMAD.IADD R106, R106, 0x1, R121.reuse ;  /* 0x000000016a6a7824 */ /* 0x100fe400078e0279 */
[----:B0-----:R-:W-:Y:S01]  /*4d80*/  IMAD R104, R139, 0x3b, RZ ;  /* 0x0000003b8b687824 */ /* 0x001fe200078e02ff */
[----:B------:R-:W-:Y:S01]  /*4d90*/  IADD3 R108, P1, R3, R108, RZ ;  /* 0x0000006c036c7210 */ /* 0x000fe20007f3e0ff */
[----:B------:R-:W-:Y:S01]  /*4da0*/  IMAD R103, R139, 0x3d, RZ ;  /* 0x0000003d8b677824 */ /* 0x000fe200078e02ff */
[----:B------:R-:W-:Y:S01]  /*4db0*/  IADD3 R106, P0, R3, R106, RZ ;  /* 0x0000006a036a7210 */ /* 0x000fe20007f1e0ff */
[----:B------:R-:W-:Y:S02]  /*4dc0*/  IMAD.IADD R104, R104, 0x1, R121 ;  /* 0x0000000168687824 */ /* 0x000fe400078e0279 */
[----:B------:R-:W-:-:S02]  /*4dd0*/  IMAD.X R109, R88, 0x1, R10, P1 ;  /* 0x00000001586d7824 */ /* 0x000fc400008e060a */
[--C-:B------:R-:W-:Y:S01]  /*4de0*/  IMAD.IADD R103, R103, 0x1, R121.reuse ;  /* 0x0000000167677824 */ /* 0x100fe200078e0279 */
[----:B------:R-:W-:Y:S01]  /*4df0*/  IADD3 R104, P1, R3, R104, RZ ;  /* 0x0000006803687210 */ /* 0x000fe20007f3e0ff */
[----:B------:R-:W-:Y:S01]  /*4e00*/  IMAD R102, R139, 0x3c, RZ ;  /* 0x0000003c8b667824 */ /* 0x000fe200078e02ff */
[----:B------:R0:W4:Y:S01]  /*4e10*/  LDG.E.U8 R176, desc[UR6][R108.64] ;  /* 0x000000066cb07981 */ /* 0x000122000c1e1100 */
[----:B------:R-:W-:Y:S02]  /*4e20*/  IMAD.X R107, R88, 0x1, R14, P0 ;  /* 0x00000001586b7824 */ /* 0x000fe400000e060e */
[----:B------:R-:W-:Y:S02]  /*4e30*/  IMAD.IADD R102, R102, 0x1, R121 ;  /* 0x0000000166667824 */ /* 0x000fe400078e0279 */
[----:B------:R-:W-:Y:S01]  /*4e40*/  IMAD.X R105, R88, 0x1, R8, P1 ;  /* 0x0000000158697824 */ /* 0x000fe200008e0608 */
[----:B------:R1:W4:Y:S01]  /*4e50*/  LDG.E.U8 R177, desc[UR6][R106.64] ;  /* 0x000000066ab17981 */ /* 0x000322000c1e1100 */
[----:B0-----:R-:W-:-:S03]  /*4e60*/  IADD3 R108, P0, R3, R103, RZ ;  /* 0x00000067036c7210 */ /* 0x001fc60007f1e0ff */
[----:B------:R-:W4:Y:S01]  /*4e70*/  LDG.E.U8 R178, desc[UR6][R104.64] ;  /* 0x0000000668b27981 */ /* 0x000f22000c1e1100 */
[----:B------:R-:W-:Y:S01]  /*4e80*/  IADD3 R102, P2, R3, R102, RZ ;  /* 0x0000006603667210 */ /* 0x000fe20007f5e0ff */
[----:B------:R-:W-:-:S04]  /*4e90*/  IMAD.X R109, R88, 0x1, R6, P0 ;  /* 0x00000001586d7824 */ /* 0x000fc800000e0606 */
[----:B------:R-:W-:Y:S01]  /*4ea0*/  IMAD.X R103, R88, 0x1, R7, P2 ;  /* 0x0000000158677824 */ /* 0x000fe200010e0607 */
[----:B------:R0:W4:Y:S01]  /*4eb0*/  LDG.E.U8 R180, desc[UR6][R108.64] ;  /* 0x000000066cb47981 */ /* 0x000122000c1e1100 */
[----:B-1----:R-:W-:-:S03]  /*4ec0*/  IMAD R107, R139, 0x27, RZ ;  /* 0x000000278b6b7824 */ /* 0x002fc600078e02ff */
[----:B------:R1:W4:Y:S01]  /*4ed0*/  LDG.E.U8 R179, desc[UR6][R102.64] ;  /* 0x0000000666b37981 */ /* 0x000322000c1e1100 */
[----:B0-----:R-:W-:-:S04]  /*4ee0*/  IMAD R108, R139, 0x3e, RZ ;  /* 0x0000003e8b6c7824 */ /* 0x001fc800078e02ff */
[--C-:B------:R-:W-:Y:S01]  /*4ef0*/  IMAD.IADD R108, R108, 0x1, R121.reuse ;  /* 0x000000016c6c7824 */ /* 0x100fe200078e0279 */
[----:B------:R-:W-:Y:S01]  /*4f00*/  IADD3 R106, P0, R107, R121, RZ ;  /* 0x000000796b6a7210 */ /* 0x000fe20007f1e0ff */
[C---:B-1----:R-:W-:Y:S02]  /*4f10*/  IMAD R103, R139.reuse, 0x2f, RZ ;  /* 0x0000002f8b677824 */ /* 0x042fe400078e02ff */
[----:B------:R-:W-:Y:S01]  /*4f20*/  IMAD R102, R139, 0x37, RZ ;  /* 0x000000378b667824 */ /* 0x000fe200078e02ff */
[----:B------:R-:W-:Y:S01]  /*4f30*/  IADD3 R108, P1, R3, R108, RZ ;  /* 0x0000006c036c7210 */ /* 0x000fe20007f3e0ff */
[----:B------:R-:W-:Y:S01]  /*4f40*/  IMAD R105, R139, 0x3f, RZ ;  /* 0x0000003f8b697824 */ /* 0x000fe200078e02ff */
[----:B------:R-:W-:Y:S01]  /*4f50*/  LEA.HI.X.SX32 R107, R107, R123, 0x1, P0 ;  /* 0x0000007b6b6b7211 */ /* 0x000fe200000f0eff */
[----:B------:R-:W-:Y:S01]  /*4f60*/  IMAD.IADD R102, R102, 0x1, R121 ;  /* 0x0000000166667824 */ /* 0x000fe200078e0279 */
[----:B------:R-:W-:Y:S01]  /*4f70*/  IADD3 R104, P2, R103, R121, RZ ;  /* 0x0000007967687210 */ /* 0x000fe20007f5e0ff */
[----:B------:R-:W-:Y:S01]  /*4f80*/  IMAD.X R109, R88, 0x1, R5, P1 ;  /* 0x00000001586d7824 */ /* 0x000fe200008e0605 */
[----:B------:R-:W-:Y:S01]  /*4f90*/  IADD3 R106, P0, R3, R106, RZ ;  /* 0x0000006a036a7210 */ /* 0x000fe20007f1e0ff */
[----:B------:R-:W-:Y:S01]  /*4fa0*/  IMAD.IADD R105, R105, 0x1, R121 ;  /* 0x0000000169697824 */ /* 0x000fe200078e0279 */
[----:B------:R-:W-:-:S02]  /*4fb0*/  LEA.HI.X.SX32 R103, R103, R123, 0x1, P2 ;  /* 0x0000007b67677211 */ /* 0x000fc400010f0eff */
[C---:B------:R-:W-:Y:S01]  /*4fc0*/  IADD3 R104, P1, R3.reuse, R104, RZ ;  /* 0x0000006803687210 */ /* 0x040fe20007f3e0ff */
[C---:B------:R-:W-:Y:S01]  /*4fd0*/  IMAD.X R107, R88.reuse, 0x1, R107, P0 ;  /* 0x00000001586b7824 */ /* 0x040fe200000e066b */
[C---:B------:R-:W-:Y:S01]  /*4fe0*/  IADD3 R102, P2, R3.reuse, R102, RZ ;  /* 0x0000006603667210 */ /* 0x040fe20007f5e0ff */
[----:B------:R0:W4:Y:S04]  /*4ff0*/  LDG.E.U8 R181, desc[UR6][R108.64] ;  /* 0x000000066cb57981 */ /* 0x000128000c1e1100 */
[----:B------:R-:W4:Y:S01]  /*5000*/  LDG.E.U8 R106, desc[UR6][R106.64] ;  /* 0x000000066a6a7981 */ /* 0x000f22000c1e1100 */
[----:B0-----:R-:W-:Y:S01]  /*5010*/  IADD3 R108, P0, R3, R105, RZ ;  /* 0x00000069036c7210 */ /* 0x001fe20007f1e0ff */
[C---:B------:R-:W-:Y:S02]  /*5020*/  IMAD.X R105, R88.reuse, 0x1, R103, P1 ;  /* 0x0000000158697824 */ /* 0x040fe400008e0667 */
[----:B------:R-:W-:-:S02]  /*5030*/  IMAD.X R103, R88, 0x1, R13, P2 ;  /* 0x0000000158677824 */ /* 0x000fc400010e060d */
[----:B------:R-:W-:Y:S01]  /*5040*/  IMAD.X R109, R88, 0x1, R4, P0 ;  /* 0x00000001586d7824 */ /* 0x000fe200000e0604 */
[----:B------:R-:W4:Y:S04]  /*5050*/  LDG.E.U8 R104, desc[UR6][R104.64] ;  /* 0x0000000668687981 */ /* 0x000f28000c1e1100 */
[----:B------:R-:W4:Y:S04]  /*5060*/  LDG.E.U8 R102, desc[UR6][R102.64] ;  /* 0x0000000666667981 */ /* 0x000f28000c1e1100 */
[----:B------:R-:W4:Y:S01]  /*5070*/  LDG.E.U8 R108, desc[UR6][R108.64] ;  /* 0x000000066c6c7981 */ /* 0x000f22000c1e1100 */
[----:B------:R-:W-:Y:S06]  /*5080*/  BAR.SYNC.DEFER_BLOCKING 0x0 ;  /* 0x0000000000007b1d */ /* 0x000fec0000010000 */
[----:B------:R-:W-:Y:S04]  /*5090*/  STS.U8 [R0+UR5+0x4000], R89 ;  /* 0x0040005900007988 */ /* 0x000fe80008000005 */
[----:B------:R-:W-:Y:S04]  /*50a0*/  STS.U8 [R0+UR5+0x4400], R98 ;  /* 0x0044006200007988 */ /* 0x000fe80008000005 */
[----:B-----5:R-:W-:Y:S04]  /*50b0*/  STS.U8 [R0+UR5+0x4800], R114 ;  /* 0x0048007200007988 */ /* 0x020fe80008000005 */
[----:B------:R0:W-:Y:S04]  /*50c0*/  STS.U8 [R0+UR5+0x4c00], R147 ;  /* 0x004c009300007988 */ /* 0x0001e80008000005 */
[----:B--2---:R-:W-:Y:S01]  /*50d0*/  STS.U8 [R0+UR5+0x5000], R155 ;  /* 0x0050009b00007988 */ /* 0x004fe20008000005 */
[----:B0-----:R-:W-:-:S03]  /*50e0*/  LOP3.LUT R147, R0, 0x70, RZ, 0x3c, !PT ;  /* 0x0000007000937812 */ /* 0x001fc600078e3cff */
[----:B---3--:R0:W-:Y:S01]  /*50f0*/  STS.U8 [R0+UR5+0x5400], R162 ;  /* 0x005400a200007988 */ /* 0x0081e20008000005 */
[----:B------:R-:W-:Y:S02]  /*5100*/  UIADD3.64 UR50, UR10, 0xfe, URZ ;  /* 0x000000fe0a327897 */ /* 0x000fe4000fffe03f */
[----:B------:R-:W-:Y:S02]  /*5110*/  UIADD3.64 UR54, UR10, 0x100, URZ ;  /* 0x000001000a367897 */ /* 0x000fe4000fffe03f */
[----:B------:R-:W-:Y:S01]  /*5120*/  UIADD3.64 UR58, UR10, 0x102, URZ ;  /* 0x000001020a3a7897 */ /* 0x000fe2000fffe03f */
[----:B0-----:R-:W2:Y:S04]  /*5130*/  LDL R162, [R1+0x18] ;  /* 0x0000180001a27983 */ /* 0x001ea80000100800 */
[----:B----4-:R0:W-:Y:S04]  /*5140*/  STS.U8 [R0+UR5+0x5800], R168 ;  /* 0x005800a800007988 */ /* 0x0101e80008000005 */
[----:B0-----:R-:W3:Y:S04]  /*5150*/  LDL R168, [R1+0x30] ;  /* 0x0000300001a87983 */ /* 0x001ee80000100800 */
[----:B------:R-:W-:Y:S04]  /*5160*/  STS.U8 [R0+UR5+0x5c00], R174 ;  /* 0x005c00ae00007988 */ /* 0x000fe80008000005 */
[----:B------:R-:W-:Y:S04]  /*5170*/  STS.U8 [R182+UR5+0x4080], R90 ;  /* 0x0040805ab6007988 */ /* 0x000fe80008000005 */
[----:B------:R-:W-:Y:S04]  /*5180*/  STS.U8 [R182+UR5+0x4480], R99 ;  /* 0x00448063b6007988 */ /* 0x000fe80008000005 */
[----:B------:R-:W-:Y:S04]  /*5190*/  STS.U8 [R182+UR5+0x4880], R115 ;  /* 0x00488073b6007988 */ /* 0x000fe80008000005 */
[----:B------:R-:W-:Y:S04]  /*51a0*/  STS.U8 [R182+UR5+0x4c80], R148 ;  /* 0x004c8094b6007988 */ /* 0x000fe80008000005 */
[----:B------:R-:W-:Y:S04]  /*51b0*/  STS.U8 [R182+UR5+0x5080], R156 ;  /* 0x0050809cb6007988 */ /* 0x000fe80008000005 */
[----:B------:R-:W-:Y:S04]  /*51c0*/  STS.U8 [R182+UR5+0x5480], R163 ;  /* 0x005480a3b6007988 */ /* 0x000fe80008000005 */
[----:B------:R-:W-:Y:S04]  /*51d0*/  STS.U8 [R182+UR5+0x5880], R169 ;  /* 0x005880a9b6007988 */ /* 0x000fe80008000005 */
[----:B------:R0:W-:Y:S04]  /*51e0*/  STS.U8 [R182+UR5+0x5c80], R175 ;  /* 0x005c80afb6007988 */ /* 0x0001e80008000005 */
[----:B------:R-:W-:Y:S04]  /*51f0*/  STS.U8 [R183+UR5+0x4100], R92 ;  /* 0x0041005cb7007988 */ /* 0x000fe80008000005 */
        /* <DEDUP_REMOVED lines=25> */
[----:B------:R-:W-:Y:S01]  /*5390*/  STS.U8 [R183+UR5+0x5e00], R179 ;  /* 0x005e00b3b7007988 */ /* 0x000fe20008000005 */
[----:B------:R-:W-:-:S03]  /*53a0*/  LOP3.LUT R148, R0, 0x60, RZ, 0x3c, !PT ;  /* 0x0000006000947812 */ /* 0x000fc600078e3cff */
        /* <DEDUP_REMOVED lines=23> */
[----:B------:R4:W-:Y:S01]  /*5520*/  STS.U8 [R147+UR5+0x5f80], R108 ;  /* 0x005f806c93007988 */ /* 0x0009e20008000005 */
[----:B------:R5:W-:Y:S06]  /*5530*/  MEMBAR.ALL.CTA ;  /* 0x0000000000007992 */ /* 0x000bec0000008000 */
[----:B-----5:R-:W5:Y:S04]  /*5540*/  FENCE.VIEW.ASYNC.S ;  /* 0x00000000000073c6 */ /* 0x020f680000000000 */
[----:B------:R-:W2:Y:S04]  /*5550*/  LDL R156, [R1] ;  /* 0x00000000019c7983 */ /* 0x000ea80000100800 */
[----:B------:R-:W3:Y:S04]  /*5560*/  LDL R158, [R1+0x8] ;  /* 0x00000800019e7983 */ /* 0x000ee80000100800 */
[----:B------:R-:W3:Y:S04]  /*5570*/  LDL R165, [R1+0x4] ;  /* 0x0000040001a57983 */ /* 0x000ee80000100800 */
[----:B0-----:R-:W3:Y:S04]  /*5580*/  LDL R180, [R1+0x14] ;  /* 0x0000140001b47983 */ /* 0x001ee80000100800 */
[----:B------:R-:W3:Y:S01]  /*5590*/  LDL R164, [R1+0x20] ;  /* 0x0000200001a47983 */ /* 0x000ee20000100800 */
[----:B-----5:R-:W-:Y:S06]  /*55a0*/  BAR.SYNC.DEFER_BLOCKING 0x0 ;  /* 0x0000000000007b1d */ /* 0x020fec0000010000 */
[----:B------:R-:W5:Y:S04]  /*55b0*/  LDL R182, [R1+0x1c] ;  /* 0x00001c0001b67983 */ /* 0x000f680000100800 */
[----:B------:R-:W5:Y:S04]  /*55c0*/  LDL R160, [R1+0x10] ;  /* 0x0000100001a07983 */ /* 0x000f680000100800 */
[----:B-1----:R-:W5:Y:S04]  /*55d0*/  LDL R167, [R1+0xc] ;  /* 0x00000c0001a77983 */ /* 0x002f680000100800 */
[----:B------:R-:W5:Y:S01]  /*55e0*/  LDL R166, [R1+0x28] ;  /* 0x0000280001a67983 */ /* 0x000f620000100800 */
[----:B----4-:R-:W-:-:S06]  /*55f0*/  WARPGROUP.ARRIVE ;  /* 0x00000000000079c5 */ /* 0x010fcc0000000000 */
[----:B------:R-:W0:Y:S01]  /*5600*/  S2R R145, SR_TID.X ;  /* 0x0000000000917919 */ /* 0x000e220000002100 */
[----:B------:R-:W4:Y:S01]  /*5610*/  LDL R170, [R1+0x38] ;  /* 0x0000380001aa7983 */ /* 0x000f220000100800 */
[----:B------:R-:W-:Y:S01]  /*5620*/  QGMMA.64x32x32.F32.E4M3.E4M3 R104, gdesc[UR36], RZ, !UPT ;  /* 0x00600000246879f3 */ /* 0x000fe2000c7008ff */
[----:B------:R-:W-:Y:S02]  /*5630*/  ULDC UR38, c[0x0][0x238] ;  /* 0x00008e0000267ab9 */ /* 0x000fe40000000800 */
[----:B------:R-:W4:Y:S04]  /*5640*/  LDL R173, [R1+0x34] ;  /* 0x0000340001ad7983 */ /* 0x000f280000100800 */
        /* <DEDUP_REMOVED lines=8> */
[----:B------:R-:W4:Y:S01]  /*56d0*/  LDL R183, [R1+0x5c] ;  /* 0x00005c0001b77983 */ /* 0x000f220000100800 */
[----:B------:R-:W-:Y:S04]  /*56e0*/  QGMMA.64x32x32.F32.E4M3.E4M3 R104, gdesc[UR8], R104 ;  /* 0x00600000086879f3 */ /* 0x000fe80008700868 */
[----:B------:R-:W-:Y:S04]  /*56f0*/  QGMMA.64x32x32.F32.E4M3.E4M3 R104, gdesc[UR12], R104 ;  /* 0x006000000c6879f3 */ /* 0x000fe80008700868 */
[----:B------:R-:W-:Y:S04]  /*5700*/  QGMMA.64x32x32.F32.E4M3.E4M3 R104, gdesc[UR16], R104 ;  /* 0x00600000106879f3 */ /* 0x000fe80008700868 */
[----:B------:R-:W-:Y:S04]  /*5710*/  QGMMA.64x32x32.F32.E4M3.E4M3 R104, gdesc[UR20], R104 ;  /* 0x00600000146879f3 */ /* 0x000fe80008700868 */
[----:B------:R-:W-:Y:S04]  /*5720*/  QGMMA.64x32x32.F32.E4M3.E4M3 R104, gdesc[UR24], R104 ;  /* 0x00600000186879f3 */ /* 0x000fe80008700868 */
[----:B------:R-:W-:Y:S04]  /*5730*/  QGMMA.64x32x32.F32.E4M3.E4M3 R104, gdesc[UR28], R104 ;  /* 0x006000001c6879f3 */ /* 0x000fe80008700868 */
[----:B------:R-:W-:Y:S04]  /*5740*/  QGMMA.64x32x32.F32.E4M3.E4M3 R104, gdesc[UR32], R104 ;  /* 0x00600000206879f3 */ /* 0x000fe80008700868 */
[----:B------:R-:W-:Y:S04]  /*5750*/  QGMMA.64x32x32.F32.E4M3.E4M3 R88, gdesc[UR48], RZ, !UPT ;  /* 0x00600000305879f3 */ /* 0x000fe8000c7008ff */
[----:B------:R-:W-:Y:S04]  /*5760*/  QGMMA.64x32x32.F32.E4M3.E4M3 R88, gdesc[UR52], R88 ;  /* 0x00600000345879f3 */ /* 0x000fe80008700858 */
[----:B------:R-:W-:Y:S04]  /*5770*/  QGMMA.64x32x32.F32.E4M3.E4M3 R88, gdesc[UR56], R88 ;  /* 0x00600000385879f3 */ /* 0x000fe80008700858 */
[----:B------:R-:W-:Y:S01]  /*5780*/  QGMMA.64x32x32.F32.E4M3.E4M3 R88, gdesc[UR40], R88 ;  /* 0x00600000285879f3 */ /* 0x000fe20008700858 */
[----:B------:R-:W-:-:S02]  /*5790*/  R2UR UR51, R140 ;  /* 0x000000008c3372ca */ /* 0x000fc400000e0000 */
[----:B------:R-:W-:Y:S01]  /*57a0*/  R2UR UR50, R138 ;  /* 0x000000008a3272ca */ /* 0x000fe200000e0000 */
[----:B------:R-:W-:Y:S01]  /*57b0*/  QGMMA.64x32x32.F32.E4M3.E4M3 R88, gdesc[UR44], R88 ;  /* 0x006000002c5879f3 */ /* 0x000fe20008700858 */
[----:B------:R-:W-:Y:S01]  /*57c0*/  UMOV UR48, UR24 ;  /* 0x0000001800307c82 */ /* 0x000fe20008000000 */
[----:B------:R-:W-:Y:S01]  /*57d0*/  UMOV UR49, UR25 ;  /* 0x0000001900317c82 */ /* 0x000fe20008000000 */
[----:B------:R-:W-:Y:S02]  /*57e0*/  R2UR UR55, R142 ;  /* 0x000000008e3772ca */ /* 0x000fe400000e0000 */
[----:B------:R-:W-:-:S07]  /*57f0*/  R2UR UR54, R143 ;  /* 0x000000008f3672ca */ /* 0x000fce00000e0000 */
[----:B------:R-:W-:Y:S01]  /*5800*/  QGMMA.64x32x32.F32.E4M3.E4M3 R88, gdesc[UR48], R88 ;  /* 0x00600000305879f3 */ /* 0x000fe20008700858 */
[----:B------:R-:W-:Y:S01]  /*5810*/  UMOV UR52, UR28 ;  /* 0x0000001c00347c82 */ /* 0x000fe20008000000 */
[----:B------:R-:W-:Y:S01]  /*5820*/  UMOV UR53, UR29 ;  /* 0x0000001d00357c82 */ /* 0x000fe20008000000 */
[----:B------:R-:W-:Y:S02]  /*5830*/  R2UR UR59, R144 ;  /* 0x00000000903b72ca */ /* 0x000fe400000e0000 */
[----:B------:R-:W-:Y:S01]  /*5840*/  R2UR UR58, R141 ;  /* 0x000000008d3a72ca */ /* 0x000fe200000e0000 */
[----:B------:R-:W-:Y:S01]  /*5850*/  QGMMA.64x32x32.F32.E4M3.E4M3 R88, gdesc[UR52], R88 ;  /* 0x00600000345879f3 */ /* 0x000fe20008700858 */
[----:B------:R-:W-:Y:S01]  /*5860*/  UMOV UR56, UR32 ;  /* 0x0000002000387c82 */ /* 0x000fe20008000000 */
[----:B------:R-:W-:Y:S01]  /*5870*/  UMOV UR57, UR33 ;  /* 0x0000002100397c82 */ /* 0x000fe20008000000 */
[----:B0-----:R-:W-:-:S04]  /*5880*/  LOP3.LUT R194, R145, 0x3, RZ, 0xc0, !PT ;  /* 0x0000000391c27812 */ /* 0x001fc800078ec0ff */
[----:B------:R-:W-:-:S04]  /*5890*/  LEA R194, P0, R194, UR61, 0x1 ;  /* 0x0000003dc2c27c11 */ /* 0x000fc8000f8008ff */
[C---:B------:R-:W-:Y:S01]  /*58a0*/  IADD3 R140, P2, R194.reuse, 0x8, RZ ;  /* 0x00000008c28c7810 */ /* 0x040fe20007f5e0ff */
[----:B------:R-:W-:Y:S01]  /*58b0*/  IMAD.X R138, RZ, RZ, UR60, P0 ;  /* 0x0000003cff8a7e24 */ /* 0x000fe200080e06ff */
[C---:B------:R-:W-:Y:S01]  /*58c0*/  IADD3 R149, P4, R194.reuse, 0x10, RZ ;  /* 0x00000010c2957810 */ /* 0x040fe20007f9e0ff */
[----:B------:R-:W-:Y:S02]  /*58d0*/  QGMMA.64x32x32.F32.E4M3.E4M3 R88, gdesc[UR56], R88, gsb0 ;  /* 0x00600000385879f3 */ /* 0x000fe40008000858 */
[--C-:B------:R-:W-:Y:S01]  /*58e0*/  IMAD.X R142, RZ, RZ, R138.reuse, P2 ;  /* 0x000000ffff8e7224 */ /* 0x100fe200010e068a */
[----:B------:R-:W-:Y:S01]  /*58f0*/  IADD3 R147, P2, R194, 0x11, RZ ;  /* 0x00000011c2937810 */ /* 0x000fe20007f5e0ff */
[--C-:B------:R-:W-:Y:S01]  /*5900*/  IMAD.X R144, RZ, RZ, R138.reuse, P4 ;  /* 0x000000ffff907224 */ /* 0x100fe200020e068a */
[----:B------:R-:W-:Y:S01]  /*5910*/  ISETP.GT.U32.AND P3, PT, R140, R2, PT ;  /* 0x000000028c00720c */ /* 0x000fe20003f64070 */
[----:B------:R-:W-:Y:S01]  /*5920*/  VIADD R140, R2, 0x8 ;  /* 0x00000008028c7836 */ /* 0x000fe20000000000 */
[C---:B------:R-:W-:Y:S01]  /*5930*/  IADD3 R141, P1, R194.reuse, 0x9, RZ ;  /* 0x00000009c28d7810 */ /* 0x040fe20007f3e0ff */
[----:B------:R-:W-:Y:S01]  /*5940*/  IMAD.X R146, RZ, RZ, R138, P2 ;  /* 0x000000ffff927224 */ /* 0x000fe200010e068a */
[----:B------:R-:W-:-:S02]  /*5950*/  IADD3 R145, P4, R194, 0x18, RZ ;  /* 0x00000018c2917810 */ /* 0x000fc40007f9e0ff */
[----:B------:R-:W-:Y:S02]  /*5960*/  IADD3 R143, P2, R194, 0x19, RZ ;  /* 0x00000019c28f7810 */ /* 0x000fe40007f5e0ff */
[C---:B------:R-:W-:Y:S02]  /*5970*/  ISETP.GT.U32.AND P5, PT, R141.reuse, R2, PT ;  /* 0x000000028d00720c */ /* 0x040fe40003fa4070 */
[-C--:B------:R-:W-:Y:S01]  /*5980*/  ISETP.GT.U32.AND P0, PT, R141, R140.reuse, PT ;  /* 0x0000008c8d00720c */ /* 0x080fe20003f04070 */
[--C-:B------:R-:W-:Y:S01]  /*5990*/  IMAD.X R141, RZ, RZ, R138.reuse, P4 ;  /* 0x000000ffff8d7224 */ /* 0x100fe200020e068a */
[----:B------:R-:W-:Y:S01]  /*59a0*/  ISETP.GT.U32.AND.EX P3, PT, R142, RZ, PT, P3 ;  /* 0x000000ff8e00720c */ /* 0x000fe20003f64130 */
[--C-:B------:R-:W-:Y:S01]  /*59b0*/  IMAD.X R142, RZ, RZ, R138.reuse, P2 ;  /* 0x000000ffff8e7224 */ /* 0x100fe200010e068a */
[CC--:B------:R-:W-:Y:S01]  /*59c0*/  ISETP.GT.U32.AND P4, PT, R194.reuse, R140.reuse, PT ;  /* 0x0000008cc200720c */ /* 0x0c0fe20003f84070 */
[----:B------:R-:W-:Y:S01]  /*59d0*/  IMAD.X R148, RZ, RZ, R138, P1 ;  /* 0x000000ffff947224 */ /* 0x000fe200008e068a */
[----:B------:R-:W-:-:S02]  /*59e0*/  ISETP.GE.U32.AND P2, PT, R194, R140, PT ;  /* 0x0000008cc200720c */ /* 0x000fc40003f46070 */
[----:B------:R-:W-:Y:S02]  /*59f0*/  ISETP.GE.U32.AND P1, PT, R194, R2, PT ;  /* 0x00000002c200720c */ /* 0x000fe40003f26070 */
[C---:B------:R-:W-:Y:S02]  /*5a00*/  ISETP.GT.U32.AND.EX P4, PT, R138.reuse, RZ, PT, P4 ;  /* 0x000000ff8a00720c */ /* 0x040fe40003f84140 */
[C---:B------:R-:W-:Y:S02]  /*5a10*/  ISETP.GE.U32.AND.EX P2, PT, R138.reuse, RZ, PT, P2 ;  /* 0x000000ff8a00720c */ /* 0x040fe40003f46120 */
[----:B------:R-:W-:Y:S02]  /*5a20*/  ISETP.GE.U32.AND.EX P1, PT, R138, RZ, PT, P1 ;  /* 0x000000ff8a00720c */ /* 0x000fe40003f26110 */
[C---:B------:R-:W-:Y:S02]  /*5a30*/  ISETP.GT.U32.AND.EX P5, PT, R148.reuse, RZ, PT, P5 ;  /* 0x000000ff9400720c */ /* 0x040fe40003fa4150 */
[----:B------:R-:W-:Y:S01]  /*5a40*/  ISETP.GT.U32.AND.EX P0, PT, R148, RZ, PT, P0 ;  /* 0x000000ff9400720c */ /* 0x000fe20003f04100 */
[----:B------:R-:W-:-:S02]  /*5a50*/  WARPGROUP.DEPBAR.LE gsb0, 0x0 ;  /* 0x00008000000079c5 */ /* 0x000fc40000010000 */
[----:B------:R-:W-:Y:S01]  /*5a60*/  FMUL R106, R106, UR38 ;  /* 0x000000266a6a7c20 */ /* 0x000fe20008400000 */
[----:B------:R-:W-:Y:S01]  /*5a70*/  FMUL R150, R108, UR38 ;  /* 0x000000266c967c20 */ /* 0x000fe20008400000 */
[----:B------:R-:W-:Y:S01]  /*5a80*/  FMUL R107, R107, UR38 ;  /* 0x000000266b6b7c20 */ /* 0x000fe20008400000 */
[----:B------:R-:W-:Y:S02]  /*5a90*/  FMUL R105, R105, UR38 ;  /* 0x0000002669697c20 */ /* 0x000fe40008400000 */
[----:B------:R-:W-:Y:S02]  /*5aa0*/  FSEL R108, R106, -INF , !P4 ;  /* 0xff8000006a6c7808 */ /* 0x000fe40006000000 */
[----:B------:R-:W-:Y:S01]  /*5ab0*/  FSEL R106, R150, -INF , !P3 ;  /* 0xff800000966a7808 */ /* 0x000fe20005800000 */
[----:B------:R-:W-:Y:S01]  /*5ac0*/  FMUL R109, R109, UR38 ;  /* 0x000000266d6d7c20 */ /* 0x000fe20008400000 */
[----:B------:R-:W-:Y:S02]  /*5ad0*/  FSEL R107, R107, -INF , !P2 ;  /* 0xff8000006b6b7808 */ /* 0x000fe40005000000 */
[----:B------:R-:W-:-:S02]  /*5ae0*/  ISETP.GT.U32.AND P3, PT, R147, R2, PT ;  /* 0x000000029300720c */ /* 0x000fc40003f64070 */
[-C--:B------:R-:W-:Y:S01]  /*5af0*/  ISETP.GT.U32.AND P2, PT, R194, R2.reuse, PT ;  /* 0x00000002c200720c */ /* 0x080fe20003f44070 */
[----:B------:R-:W-:Y:S01]  /*5b00*/  FMUL R198, R113, UR38 ;  /* 0x0000002671c67c20 */ /* 0x000fe20008400000 */
[----:B------:R-:W-:Y:S01]  /*5b10*/  FSEL R105, R105, -INF , !P1 ;  /* 0xff80000069697808 */ /* 0x000fe20004800000 */
[----:B------:R-:W-:Y:S01]  /*5b20*/  FMUL R150, R110, UR38 ;  /* 0x000000266e967c20 */ /* 0x000fe20008400000 */
[C---:B------:R-:W-:Y:S02]  /*5b30*/  ISETP.GT.U32.AND P1, PT, R149.reuse, R2, PT ;  /* 0x000000029500720c */ /* 0x040fe40003f24070 */
[----:B------:R-:W-:Y:S01]  /*5b40*/  ISETP.GT.U32.AND P4, PT, R149, R140, PT ;  /* 0x0000008c9500720c */ /* 0x000fe20003f84070 */
[----:B------:R-:W-:Y:S01]  /*5b50*/  FMUL R149, R104, UR38 ;  /* 0x0000002668957c20 */ /* 0x000fe20008400000 */
[----:B------:R-:W-:Y:S02]  /*5b60*/  ISETP.GT.U32.AND.EX P3, PT, R146, RZ, PT, P3 ;  /* 0x000000ff9200720c */ /* 0x000fe40003f64130 */
[----:B------:R-:W-:-:S02]  /*5b70*/  ISETP.GT.U32.AND.EX P2, PT, R138, RZ, PT, P2 ;  /* 0x000000ff8a00720c */ /* 0x000fc40003f44120 */
[----:B------:R-:W-:Y:S01]  /*5b80*/  FSEL R104, R109, -INF , !P5 ;  /* 0xff8000006d687808 */ /* 0x000fe20006800000 */
[----:B------:R-:W-:Y:S01]  /*5b90*/  FMUL R109, R111, UR38 ;  /* 0x000000266f6d7c20 */ /* 0x000fe20008400000 */
[----:B------:R-:W-:Y:S02]  /*5ba0*/  FSEL R198, R198, -INF , !P3 ;  /* 0xff800000c6c67808 */ /* 0x000fe40005800000 */
[----:B------:R-:W-:Y:S02]  /*5bb0*/  FSEL R110, R149, -INF , !P2 ;  /* 0xff800000956e7808 */ /* 0x000fe40005000000 */
[----:B------:R-:W-:Y:S02]  /*5bc0*/  FSEL R111, R150, -INF , !P2 ;  /* 0xff800000966f7808 */ /* 0x000fe40005000000 */
[----:B------:R-:W-:Y:S02]  /*5bd0*/  ISETP.GT.U32.AND P3, PT, R143, R140, PT ;  /* 0x0000008c8f00720c */ /* 0x000fe40003f64070 */
[----:B------:R-:W-:Y:S01]  /*5be0*/  ISETP.GT.U32.AND P2, PT, R145, R2, PT ;  /* 0x000000029100720c */ /* 0x000fe20003f44070 */
[----:B------:R-:W-:Y:S01]  /*5bf0*/  FMUL R112, R112, UR38 ;  /* 0x0000002670707c20 */ /* 0x000fe20008400000 */
[----:B------:R-:W-:Y:S01]  /*5c00*/  FSEL R109, R109, -INF , !P0 ;  /* 0xff8000006d6d7808 */ /* 0x000fe20004000000 */
[----:B------:R-:W-:Y:S01]  /*5c10*/  FMUL R202, R119, UR38 ;  /* 0x0000002677ca7c20 */ /* 0x000fe20008400000 */
[----:B------:R-:W-:Y:S01]  /*5c20*/  ISETP.GT.U32.AND P0, PT, R145, R140, PT ;  /* 0x0000008c9100720c */ /* 0x000fe20003f04070 */
[----:B------:R-:W-:Y:S01]  /*5c30*/  FMUL R199, R115, UR38 ;  /* 0x0000002673c77c20 */ /* 0x000fe20008400000 */
[----:B------:R-:W-:Y:S01]  /*5c40*/  ISETP.GT.U32.AND.EX P1, PT, R144, RZ, PT, P1 ;  /* 0x000000ff9000720c */ /* 0x000fe20003f24110 */
[----:B------:R-:W-:Y:S01]  /*5c50*/  FMUL R201, R116, UR38 ;  /* 0x0000002674c97c20 */ /* 0x000fe20008400000 */
[----:B------:R-:W-:Y:S01]  /*5c60*/  ISETP.GT.U32.AND.EX P3, PT, R142, RZ, PT, P3 ;  /* 0x000000ff8e00720c */ /* 0x000fe20003f64130 */
[----:B------:R-:W-:Y:S01]  /*5c70*/  FMUL R113, R114, UR38 ;  /* 0x0000002672717c20 */ /* 0x000fe20008400000 */
[----:B------:R-:W-:-:S02]  /*5c80*/  ISETP.GT.U32.AND.EX P2, PT, R141, RZ, PT, P2 ;  /* 0x000000ff8d00720c */ /* 0x000fc40003f44120 */
[----:B------:R-:W-:Y:S01]  /*5c90*/  LOP3.LUT R115, R194, 0x20, RZ, 0xfc, !PT ;  /* 0x00000020c2737812 */ /* 0x000fe200078efcff */
[----:B------:R-:W-:Y:S01]  /*5ca0*/  FMUL R200, R118, UR38 ;  /* 0x0000002676c87c20 */ /* 0x000fe20008400000 */
[----:B------:R-:W-:Y:S02]  /*5cb0*/  LOP3.LUT R114, R194, 0x21, RZ, 0xfc, !PT ;  /* 0x00000021c2727812 */ /* 0x000fe400078efcff */
[----:B------:R-:W-:Y:S02]  /*5cc0*/  FSEL R112, R112, -INF , !P1 ;  /* 0xff80000070707808 */ /* 0x000fe40004800000 */
[----:B------:R-:W-:Y:S02]  /*5cd0*/  ISETP.GT.U32.AND.EX P0, PT, R141, RZ, PT, P0 ;  /* 0x000000ff8d00720c */ /* 0x000fe40003f04100 */
[----:B------:R-:W-:Y:S02]  /*5ce0*/  FSEL R202, R202, -INF , !P3 ;  /* 0xff800000caca7808 */ /* 0x000fe40005800000 */
[----:B------:R-:W-:-:S02]  /*5cf0*/  ISETP.GT.U32.AND P1, PT, R143, R2, PT ;  /* 0x000000028f00720c */ /* 0x000fc40003f24070 */
[----:B------:R-:W-:Y:S02]  /*5d00*/  FSEL R201, R201, -INF , !P2 ;  /* 0xff800000c9c97808 */ /* 0x000fe40005000000 */
[----:B------:R-:W-:Y:S02]  /*5d10*/  ISETP.GT.U32.AND P3, PT, R115, R2, PT ;  /* 0x000000027300720c */ /* 0x000fe40003f64070 */
[-C--:B------:R-:W-:Y:S01]  /*5d20*/  ISETP.GT.U32.AND P2, PT, R114, R140.reuse, PT ;  /* 0x0000008c7200720c */ /* 0x080fe20003f44070 */
[----:B------:R-:W-:Y:S01]  /*5d30*/  FMUL R203, R117, UR38 ;  /* 0x0000002675cb7c20 */ /* 0x000fe20008400000 */
[----:B------:R-:W-:Y:S01]  /*5d40*/  FSEL R200, R200, -INF , !P0 ;  /* 0xff800000c8c87808 */ /* 0x000fe20004000000 */
[----:B------:R-:W-:Y:S01]  /*5d50*/  FMUL R204, R88, UR38 ;  /* 0x0000002658cc7c20 */ /* 0x000fe20008400000 */
[----:B------:R-:W-:Y:S01]  /*5d60*/  ISETP.GT.U32.AND.EX P1, PT, R142, RZ, PT, P1 ;  /* 0x000000ff8e00720c */ /* 0x000fe20003f24110 */
[----:B------:R-:W-:Y:S01]  /*5d70*/  FMUL R205, R91, UR38 ;  /* 0x000000265bcd7c20 */ /* 0x000fe20008400000 */
[----:B------:R-:W-:-:S02]  /*5d80*/  ISETP.GT.U32.AND P0, PT, R115, R140, PT ;  /* 0x0000008c7300720c */ /* 0x000fc40003f04070 */
[----:B------:R-:W-:Y:S02]  /*5d90*/  ISETP.GT.U32.AND.EX P3, PT, R138, RZ, PT, P3 ;  /* 0x000000ff8a00720c */ /* 0x000fe40003f64130 */
[----:B------:R-:W-:Y:S02]  /*5da0*/  LOP3.LUT R115, R194, 0x38, RZ, 0xfc, !PT ;  /* 0x00000038c2737812 */ /* 0x000fe400078efcff */
[----:B------:R-:W-:Y:S02]  /*5db0*/  ISETP.GT.U32.AND.EX P2, PT, R138, RZ, PT, P2 ;  /* 0x000000ff8a00720c */ /* 0x000fe40003f44120 */
[----:B------:R-:W-:Y:S02]  /*5dc0*/  LOP3.LUT R171, R194, 0x29, RZ, 0xfc, !PT ;  /* 0x00000029c2ab7812 */ /* 0x000fe400078efcff */
[----:B------:R-:W-:Y:S02]  /*5dd0*/  FSEL R203, R203, -INF , !P1 ;  /* 0xff800000cbcb7808 */ /* 0x000fe40004800000 */
[----:B------:R-:W-:-:S02]  /*5de0*/  FSEL R204, R204, -INF , !P3 ;  /* 0xff800000cccc7808 */ /* 0x000fc40005800000 */
[----:B------:R-:W-:Y:S02]  /*5df0*/  ISETP.GT.U32.AND.EX P4, PT, R144, RZ, PT, P4 ;  /* 0x000000ff9000720c */ /* 0x000fe40003f84140 */
[----:B------:R-:W-:Y:S02]  /*5e00*/  ISETP.GT.U32.AND P1, PT, R114, R2, PT ;  /* 0x000000027200720c */ /* 0x000fe40003f24070 */
[-C--:B------:R-:W-:Y:S02]  /*5e10*/  ISETP.GT.U32.AND P3, PT, R115, R140.reuse, PT ;  /* 0x0000008c7300720c */ /* 0x080fe40003f64070 */
[----:B------:R-:W-:Y:S02]  /*5e20*/  FSEL R205, R205, -INF , !P2 ;  /* 0xff800000cdcd7808 */ /* 0x000fe40005000000 */
[----:B------:R-:W-:Y:S02]  /*5e30*/  LOP3.LUT R144, R194, 0x39, RZ, 0xfc, !PT ;  /* 0x00000039c2907812 */ /* 0x000fe400078efcff */
[----:B------:R-:W-:Y:S01]  /*5e40*/  ISETP.GT.U32.AND P2, PT, R171, R140, PT ;  /* 0x0000008cab00720c */ /* 0x000fe20003f44070 */
[----:B------:R-:W-:Y:S01]  /*5e50*/  FMUL R206, R89, UR38 ;  /* 0x0000002659ce7c20 */ /* 0x000fe20008400000 */
[----:B------:R-:W-:Y:S01]  /*5e60*/  FMUL R211, R102, UR38 ;  /* 0x0000002666d37c20 */ /* 0x000fe20008400000 */
[----:B------:R-:W-:Y:S01]  /*5e70*/  FSEL R113, R113, -INF , !P4 ;  /* 0xff80000071717808 */ /* 0x000fe20006000000 */
[----:B------:R-:W-:Y:S01]  /*5e80*/  FMUL R208, R95, UR38 ;  /* 0x000000265fd07c20 */ /* 0x000fe20008400000 */
[----:B------:R-:W-:-:S02]  /*5e90*/  ISETP.GT.U32.AND.EX P1, PT, R138, RZ, PT, P1 ;  /* 0x000000ff8a00720c */ /* 0x000fc40003f24110 */
[----:B------:R-:W-:Y:S02]  /*5ea0*/  ISETP.GT.U32.AND.EX P3, PT, R138, RZ, PT, P3 ;  /* 0x000000ff8a00720c */ /* 0x000fe40003f64130 */
[----:B------:R-:W-:Y:S02]  /*5eb0*/  ISETP.GT.U32.AND P4, PT, R144, R140, PT ;  /* 0x0000008c9000720c */ /* 0x000fe40003f84070 */
[----:B------:R-:W-:Y:S02]  /*5ec0*/  LOP3.LUT R169, R194, 0x30, RZ, 0xfc, !PT ;  /* 0x00000030c2a97812 */ /* 0x000fe400078efcff */
[----:B------:R-:W-:Y:S01]  /*5ed0*/  ISETP.GT.U32.AND.EX P2, PT, R138, RZ, PT, P2 ;  /* 0x000000ff8a00720c */ /* 0x000fe20003f44120 */
[----:B------:R-:W-:Y:S01]  /*5ee0*/  FMUL R207, R90, UR38 ;  /* 0x000000265acf7c20 */ /* 0x000fe20008400000 */
[----:B------:R-:W-:Y:S01]  /*5ef0*/  LOP3.LUT R114, R194, 0x31, RZ, 0xfc, !PT ;  /* 0x00000031c2727812 */ /* 0x000fe200078efcff */
[----:B------:R-:W-:Y:S01]  /*5f00*/  USHF.R.S32.HI UR39, URZ, 0x1f, UR4 ;  /* 0x0000001f3f277899 */ /* 0x000fe20008011404 */
[----:B------:R-:W-:Y:S01]  /*5f10*/  ISETP.GT.U32.AND.EX P0, PT, R138, RZ, PT, P0 ;  /* 0x000000ff8a00720c */ /* 0x000fe20003f04100 */
[----:B------:R-:W-:Y:S01]  /*5f20*/  FMUL R213, R103, UR38 ;  /* 0x0000002667d57c20 */ /* 0x000fe20008400000 */
[----:B------:R-:W-:-:S02]  /*5f30*/  FSEL R206, R206, -INF , !P1 ;  /* 0xff800000cece7808 */ /* 0x000fc40004800000 */
[----:B------:R-:W-:Y:S02]  /*5f40*/  FSEL R211, R211, -INF , !P3 ;  /* 0xff800000d3d37808 */ /* 0x000fe40005800000 */
[----:B------:R-:W-:Y:S02]  /*5f50*/  LOP3.LUT R194, R194, 0x28, RZ, 0xfc, !PT ;  /* 0x00000028c2c27812 */ /* 0x000fe400078efcff */
[----:B------:R-:W-:Y:S02]  /*5f60*/  ISETP.GT.U32.AND P1, PT, R169, R140, PT ;  /* 0x0000008ca900720c */ /* 0x000fe40003f24070 */
[----:B------:R-:W-:Y:S02]  /*5f70*/  FSEL R208, R208, -INF , !P2 ;  /* 0xff800000d0d07808 */ /* 0x000fe40005000000 */
[----:B------:R-:W-:Y:S02]  /*5f80*/  ISETP.GT.U32.AND.EX P4, PT, R138, RZ, PT, P4 ;  /* 0x000000ff8a00720c */ /* 0x000fe40003f84140 */
[----:B------:R-:W-:-:S02]  /*5f90*/  IADD3 R90, P3, R125, UR4, RZ ;  /* 0x000000047d5a7c10 */ /* 0x000fc4000ff7e0ff */
[-C--:B------:R-:W-:Y:S01]  /*5fa0*/  ISETP.GT.U32.AND P2, PT, R114, R140.reuse, PT ;  /* 0x0000008c7200720c */ /* 0x080fe20003f44070 */
[----:B------:R-:W-:Y:S01]  /*5fb0*/  FMUL R209, R98, UR38 ;  /* 0x0000002662d17c20 */ /* 0x000fe20008400000 */
[----:B------:R-:W-:Y:S01]  /*5fc0*/  FSEL R207, R207, -INF , !P0 ;  /* 0xff800000cfcf7808 */ /* 0x000fe20004000000 */
[----:B------:R-:W-:Y:S01]  /*5fd0*/  FMUL R210, R94, UR38 ;  /* 0x000000265ed27c20 */ /* 0x000fe20008400000 */
[----:B------:R-:W-:Y:S01]  /*5fe0*/  ISETP.GT.U32.AND P0, PT, R194, R140, PT ;  /* 0x0000008cc200720c */ /* 0x000fe20003f04070 */
[----:B------:R-:W-:Y:S01]  /*5ff0*/  FMUL R212, R99, UR38 ;  /* 0x0000002663d47c20 */ /* 0x000fe20008400000 */
[----:B------:R-:W-:Y:S02]  /*6000*/  ISETP.GT.U32.AND.EX P1, PT, R138, RZ, PT, P1 ;  /* 0x000000ff8a00720c */ /* 0x000fe40003f24110 */
[----:B------:R-:W-:Y:S02]  /*6010*/  FSEL R213, R213, -INF , !P4 ;  /* 0xff800000d5d57808 */ /* 0x000fe40006000000 */
[----:B------:R-:W-:-:S02]  /*6020*/  IADD3.X R91, R128, UR39, RZ, P3, !PT ;  /* 0x00000027805b7c10 */ /* 0x000fc40009ffe4ff */
[----:B------:R-:W-:Y:S02]  /*6030*/  ISETP.GT.U32.AND P5, PT, R147, R140, PT ;  /* 0x0000008c9300720c */ /* 0x000fe40003fa4070 */
[----:B------:R-:W-:Y:S02]  /*6040*/  ISETP.GT.U32.AND.EX P2, PT, R138, RZ, PT, P2 ;  /* 0x000000ff8a00720c */ /* 0x000fe40003f44120 */
[----:B------:R-:W-:Y:S02]  /*6050*/  IADD3 R94, P4, R130, UR4, RZ ;  /* 0x00000004825e7c10 */ /* 0x000fe4000ff9e0ff */
[----:B------:R-:W-:Y:S02]  /*6060*/  IADD3 R102, P3, R131, UR4, RZ ;  /* 0x0000000483667c10 */ /* 0x000fe4000ff7e0ff */
[----:B------:R-:W-:Y:S02]  /*6070*/  ISETP.GT.U32.AND.EX P0, PT, R138, RZ, PT, P0 ;  /* 0x000000ff8a00720c */ /* 0x000fe40003f04100 */
[----:B------:R-:W-:-:S02]  /*6080*/  FSEL R209, R209, -INF , !P1 ;  /* 0xff800000d1d17808 */ /* 0x000fc40004800000 */
[----:B------:R-:W-:Y:S02]  /*6090*/  ISETP.GT.U32.AND.EX P5, PT, R146, RZ, PT, P5 ;  /* 0x000000ff9200720c */ /* 0x000fe40003fa4150 */
[----:B------:R-:W-:Y:S02]  /*60a0*/  ISETP.GT.U32.AND P1, PT, R114, R2, PT ;  /* 0x000000027200720c */ /* 0x000fe40003f24070 */
[----:B------:R-:W-:Y:S02]  /*60b0*/  FSEL R212, R212, -INF , !P2 ;  /* 0xff800000d4d47808 */ /* 0x000fe40005000000 */
[----:B------:R-:W-:Y:S02]  /*60c0*/  IADD3.X R95, R132, UR39, RZ, P4, !PT ;  /* 0x00000027845f7c10 */ /* 0x000fe4000a7fe4ff */
[----:B------:R-:W-:Y:S02]  /*60d0*/  IADD3.X R103, R133, UR39, RZ, P3, !PT ;  /* 0x0000002785677c10 */ /* 0x000fe40009ffe4ff */
[----:B------:R-:W-:Y:S01]  /*60e0*/  IADD3 R88, P2, R124, UR4, RZ ;  /* 0x000000047c587c10 */ /* 0x000fe2000ff5e0ff */
[----:B------:R-:W4:Y:S01]  /*60f0*/  LDG.E.U8 R216, desc[UR6][R94.64] ;  /* 0x000000065ed87981 */ /* 0x000f22000c1e1100 */
[----:B------:R-:W-:-:S02]  /*6100*/  IADD3 R114, P4, R227, UR4, RZ ;  /* 0x00000004e3727c10 */ /* 0x000fc4000ff9e0ff */
[----:B------:R-:W-:Y:S01]  /*6110*/  IADD3 R118, P3, R235, UR4, RZ ;  /* 0x00000004eb767c10 */ /* 0x000fe2000ff7e0ff */
[----:B------:R-:W4:Y:S01]  /*6120*/  LDG.E.U8 R218, desc[UR6][R102.64] ;  /* 0x0000000666da7981 */ /* 0x000f22000c1e1100 */
[----:B------:R-:W-:Y:S02]  /*6130*/  FSEL R210, R210, -INF , !P0 ;  /* 0xff800000d2d27808 */ /* 0x000fe40004000000 */
[----:B------:R-:W-:Y:S02]  /*6140*/  FSEL R199, R199, -INF , !P5 ;  /* 0xff800000c7c77808 */ /* 0x000fe40006800000 */
[-C--:B------:R-:W-:Y:S02]  /*6150*/  ISETP.GT.U32.AND P0, PT, R115, R2.reuse, PT ;  /* 0x000000027300720c */ /* 0x080fe40003f04070 */
[----:B------:R-:W-:Y:S02]  /*6160*/  ISETP.GT.U32.AND P5, PT, R144, R2, PT ;  /* 0x000000029000720c */ /* 0x000fe40003fa4070 */
[----:B------:R-:W-:-:S02]  /*6170*/  IADD3.X R89, R127, UR39, RZ, P2, !PT ;  /* 0x000000277f597c10 */ /* 0x000fc400097fe4ff */
[----:B------:R-:W-:Y:S02]  /*6180*/  IADD3.X R115, R134, UR39, RZ, P4, !PT ;  /* 0x0000002786737c10 */ /* 0x000fe4000a7fe4ff */
[----:B------:R-:W-:Y:S02]  /*6190*/  IADD3.X R119, R233, UR39, RZ, P3, !PT ;  /* 0x00000027e9777c10 */ /* 0x000fe40009ffe4ff */
[----:B------:R-:W-:Y:S02]  /*61a0*/  IADD3 R98, P2, R126, UR4, RZ ;  /* 0x000000047e627c10 */ /* 0x000fe4000ff5e0ff */
[----:B------:R-:W-:Y:S02]  /*61b0*/  IADD3 R140, P4, R237, UR4, RZ ;  /* 0x00000004ed8c7c10 */ /* 0x000fe4000ff9e0ff */
[----:B------:R-:W-:Y:S02]  /*61c0*/  IADD3 R144, P3, R241, UR4, RZ ;  /* 0x00000004f1907c10 */ /* 0x000fe4000ff7e0ff */
[----:B------:R-:W-:-:S02]  /*61d0*/  IADD3.X R99, R129, UR39, RZ, P2, !PT ;  /* 0x0000002781637c10 */ /* 0x000fc400097fe4ff */
[----:B------:R-:W-:Y:S02]  /*61e0*/  IADD3.X R141, R236, UR39, RZ, P4, !PT ;  /* 0x00000027ec8d7c10 */ /* 0x000fe4000a7fe4ff */
[----:B------:R-:W-:Y:S01]  /*61f0*/  IADD3.X R145, R240, UR39, RZ, P3, !PT ;  /* 0x00000027f0917c10 */ /* 0x000fe20009ffe4ff */
[----:B------:R-:W4:Y:S01]  /*6200*/  LDG.E.U8 R217, desc[UR6][R98.64] ;  /* 0x0000000662d97981 */ /* 0x000f22000c1e1100 */
[----:B------:R-:W-:Y:S02]  /*6210*/  IADD3 R116, P2, R231, UR4, RZ ;  /* 0x00000004e7747c10 */ /* 0x000fe4000ff5e0ff */
[----:B------:R-:W-:Y:S02]  /*6220*/  IADD3 R146, P4, R243, UR4, RZ ;  /* 0x00000004f3927c10 */ /* 0x000fe4000ff9e0ff */
[----:B------:R-:W-:Y:S02]  /*6230*/  IADD3 R150, P3, R247, UR4, RZ ;  /* 0x00000004f7967c10 */ /* 0x000fe4000ff7e0ff */
[----:B------:R-:W-:-:S02]  /*6240*/  IADD3.X R117, R229, UR39, RZ, P2, !PT ;  /* 0x00000027e5757c10 */ /* 0x000fc400097fe4ff */
[----:B------:R-:W-:Y:S02]  /*6250*/  IADD3.X R147, R242, UR39, RZ, P4, !PT ;  /* 0x00000027f2937c10 */ /* 0x000fe4000a7fe4ff */
[----:B------:R-:W-:Y:S02]  /*6260*/  IADD3.X R151, R246, UR39, RZ, P3, !PT ;  /* 0x00000027f6977c10 */ /* 0x000fe40009ffe4ff */
[----:B------:R-:W-:Y:S02]  /*6270*/  IADD3 R142, P2, R239, UR4, RZ ;  /* 0x00000004ef8e7c10 */ /* 0x000fe4000ff5e0ff */
[----:B------:R-:W-:Y:S02]  /*6280*/  IADD3 R152, P4, R249, UR4, RZ ;  /* 0x00000004f9987c10 */ /* 0x000fe4000ff9e0ff */
[----:B--2---:R-:W-:Y:S02]  /*6290*/  IADD3 R156, P3, R156, UR4, RZ ;  /* 0x000000049c9c7c10 */ /* 0x004fe4000ff7e0ff */
[----:B------:R-:W-:-:S02]  /*62a0*/  IADD3.X R143, R238, UR39, RZ, P2, !PT ;  /* 0x00000027ee8f7c10 */ /* 0x000fc400097fe4ff */
[----:B------:R-:W-:Y:S02]  /*62b0*/  IADD3.X R153, R248, UR39, RZ, P4, !PT ;  /* 0x00000027f8997c10 */ /* 0x000fe4000a7fe4ff */
[----:B------:R-:W-:Y:S02]  /*62c0*/  IADD3.X R157, R252, UR39, RZ, P3, !PT ;  /* 0x00000027fc9d7c10 */ /* 0x000fe40009ffe4ff */
[----:B------:R-:W-:Y:S02]  /*62d0*/  IADD3 R148, P2, R245, UR4, RZ ;  /* 0x00000004f5947c10 */ /* 0x000fe4000ff5e0ff */
[----:B---3--:R-:W-:Y:S02]  /*62e0*/  IADD3 R158, P4, R158, UR4, RZ ;  /* 0x000000049e9e7c10 */ /* 0x008fe4000ff9e0ff */
[----:B------:R-:W-:Y:S02]  /*62f0*/  IADD3 R162, P3, R162, UR4, RZ ;  /* 0x00000004a2a27c10 */ /* 0x000fe4000ff7e0ff */
[----:B------:R-:W-:-:S02]  /*6300*/  IADD3.X R149, R244, UR39, RZ, P2, !PT ;  /* 0x00000027f4957c10 */ /* 0x000fc400097fe4ff */
[----:B------:R-:W-:Y:S02]  /*6310*/  IADD3.X R159, R165, UR39, RZ, P4, !PT ;  /* 0x00000027a59f7c10 */ /* 0x000fe4000a7fe4ff */
[----:B------:R-:W-:Y:S02]  /*6320*/  IADD3.X R163, R180, UR39, RZ, P3, !PT ;  /* 0x00000027b4a37c10 */ /* 0x000fe40009ffe4ff */
[----:B------:R-:W-:Y:S01]  /*6330*/  IADD3 R154, P2, R251, UR4, RZ ;  /* 0x00000004fb9a7c10 */ /* 0x000fe2000ff5e0ff */
[----:B------:R-:W2:Y:S01]  /*6340*/  LDL R180, [R1+0x60] ;  /* 0x0000600001b47983 */ /* 0x000ea20000100800 */
[----:B------:R-:W-:Y:S02]  /*6350*/  IADD3 R164, P4, R164, UR4, RZ ;  /* 0x00000004a4a47c10 */ /* 0x000fe4000ff9e0ff */
[----:B------:R-:W-:Y:S01]  /*6360*/  IADD3.X R155, R250, UR39, RZ, P2, !PT ;  /* 0x00000027fa9b7c10 */ /* 0x000fe200097fe4ff */
[----:B------:R-:W3:Y:S01]  /*6370*/  LDG.E.U8 R158, desc[UR6][R158.64] ;  /* 0x000000069e9e7981 */ /* 0x000ee2000c1e1100 */
[----:B-----5:R-:W-:-:S02]  /*6380*/  IADD3.X R165, R182, UR39, RZ, P4, !PT ;  /* 0x00000027b6a57c10 */ /* 0x020fc4000a7fe4ff */
[----:B------:R-:W-:Y:S01]  /*6390*/  IADD3 R160, P2, R160, UR4, RZ ;  /* 0x00000004a0a07c10 */ /* 0x000fe2000ff5e0ff */
[----:B------:R-:W5:Y:S03]  /*63a0*/  LDL R182, [R1+0x68] ;  /* 0x0000680001b67983 */ /* 0x000f660000100800 */
[----:B------:R-:W-:Y:S01]  /*63b0*/  IADD3.X R161, R167, UR39, RZ, P2, !PT ;  /* 0x00000027a7a17c10 */ /* 0x000fe200097fe4ff */
[----:B------:R-:W3:Y:S01]  /*63c0*/  LDG.E.U8 R164, desc[UR6][R164.64] ;  /* 0x00000006a4a47981 */ /* 0x000ee2000c1e1100 */
[----:B------:R-:W-:Y:S02]  /*63d0*/  IADD3 R166, P2, R166, UR4, RZ ;  /* 0x00000004a6a67c10 */ /* 0x000fe4000ff5e0ff */
[----:B------:R-:W-:Y:S01]  /*63e0*/  IADD3 R168, P3, R168, UR4, RZ ;  /* 0x00000004a8a87c10 */ /* 0x000fe2000ff7e0ff */
[----:B------:R-:W3:Y:S01]  /*63f0*/  LDL R159, [R1+0x124] ;  /* 0x00012400019f7983 */ /* 0x000ee20000100800 */
[----:B------:R-:W-:-:S03]  /*6400*/  IADD3.X R167, R186, UR39, RZ, P2, !PT ;  /* 0x00000027baa77c10 */ /* 0x000fc600097fe4ff */
[----:B------:R-:W3:Y:S01]  /*6410*/  LDL R186, [R1+0x78] ;  /* 0x0000780001ba7983 */ /* 0x000ee20000100800 */
[-C--:B------:R-:W-:Y:S02]  /*6420*/  ISETP.GT.U32.AND P2, PT, R169, R2.reuse, PT ;  /* 0x00000002a900720c */ /* 0x080fe40003f44070 */
[----:B------:R-:W-:Y:S01]  /*6430*/  IADD3.X R169, R188, UR39, RZ, P3, !PT ;  /* 0x00000027bca97c10 */ /* 0x000fe20009ffe4ff */
[----:B------:R-:W3:Y:S04]  /*6440*/  LDL R165, [R1+0x130] ;  /* 0x0001300001a57983 */ /* 0x000ee80000100800 */
[----:B------:R-:W3:Y:S01]  /*6450*/  LDL R188, [R1+0x80] ;  /* 0x0000800001bc7983 */ /* 0x000ee20000100800 */
[----:B----4-:R-:W-:Y:S02]  /*6460*/  IADD3 R170, P4, R170, UR4, RZ ;  /* 0x00000004aaaa7c10 */ /* 0x010fe4000ff9e0ff */
[----:B------:R-:W-:Y:S01]  /*6470*/  ISETP.GT.U32.AND P3, PT, R171, R2, PT ;  /* 0x00000002ab00720c */ /* 0x000fe20003f64070 */
[----:B------:R-:W4:Y:S01]  /*6480*/  LDG.E.U8 R162, desc[UR6][R162.64] ;  /* 0x00000006a2a27981 */ /* 0x000f22000c1e1100 */
[----:B------:R-:W-:-:S02]  /*6490*/  IADD3.X R171, R173, UR39, RZ, P4, !PT ;  /* 0x00000027adab7c10 */ /* 0x000fc4000a7fe4ff */
[----:B------:R-:W-:Y:S01]  /*64a0*/  IADD3 R172, P4, R172, UR4, RZ ;  /* 0x00000004acac7c10 */ /* 0x000fe2000ff9e0ff */
[----:B------:R-:W4:Y:S03]  /*64b0*/  LDG.E.U8 R168, desc[UR6][R168.64] ;  /* 0x00000006a8a87981 */ /* 0x000f26000c1e1100 */
[----:B------:R-:W-:Y:S01]  /*64c0*/  IADD3.X R173, R175, UR39, RZ, P4, !PT ;  /* 0x00000027afad7c10 */ /* 0x000fe2000a7fe4ff */
[----:B------:R-:W4:Y:S01]  /*64d0*/  LDG.E.U8 R166, desc[UR6][R166.64] ;  /* 0x00000006a6a67981 */ /* 0x000f22000c1e1100 */
[----:B------:R-:W-:-:S03]  /*64e0*/  IADD3 R174, P4, R174, UR4, RZ ;  /* 0x00000004aeae7c10 */ /* 0x000fc6000ff9e0ff */
[----:B------:R-:W4:Y:S01]  /*64f0*/  LDL R163, [R1+0x12c] ;  /* 0x00012c0001a37983 */ /* 0x000f220000100800 */
[----:B------:R-:W-:Y:S02]  /*6500*/  IADD3.X R175, R177, UR39, RZ, P4, !PT ;  /* 0x00000027b1af7c10 */ /* 0x000fe4000a7fe4ff */
[----:B------:R-:W-:Y:S01]  /*6510*/  IADD3 R176, P4, R176, UR4, RZ ;  /* 0x00000004b0b07c10 */ /* 0x000fe2000ff9e0ff */
[----:B------:R-:W4:Y:S03]  /*6520*/  LDL R169, [R1+0x138] ;  /* 0x0001380001a97983 */ /* 0x000f260000100800 */
[----:B------:R-:W-:Y:S01]  /*6530*/  IADD3.X R177, R179, UR39, RZ, P4, !PT ;  /* 0x00000027b3b17c10 */ /* 0x000fe2000a7fe4ff */
[----:B------:R-:W4:Y:S01]  /*6540*/  LDG.E.U8 R172, desc[UR6][R172.64] ;  /* 0x00000006acac7981 */ /* 0x000f22000c1e1100 */
[----:B------:R-:W-:-:S03]  /*6550*/  IADD3 R178, P4, R178, UR4, RZ ;  /* 0x00000004b2b27c10 */ /* 0x000fc6000ff9e0ff */
[----:B------:R-:W4:Y:S01]  /*6560*/  LDL R167, [R1+0x134] ;  /* 0x0001340001a77983 */ /* 0x000f220000100800 */
[----:B------:R-:W-:-:S03]  /*6570*/  IADD3.X R179, R181, UR39, RZ, P4, !PT ;  /* 0x00000027b5b37c10 */ /* 0x000fc6000a7fe4ff */
[----:B------:R-:W4:Y:S04]  /*6580*/  LDG.E.U8 R170, desc[UR6][R170.64] ;  /* 0x00000006aaaa7981 */ /* 0x000f28000c1e1100 */
[----:B------:R-:W4:Y:S04]  /*6590*/  LDL R173, [R1+0x140] ;  /* 0x0001400001ad7983 */ /* 0x000f280000100800 */
[----:B------:R-:W4:Y:S04]  /*65a0*/  LDG.E.U8 R178, desc[UR6][R178.64] ;  /* 0x00000006b2b27981 */ /* 0x000f28000c1e1100 */
[----:B------:R-:W4:Y:S04]  /*65b0*/  LDL R171, [R1+0x13c] ;  /* 0x00013c0001ab7983 */ /* 0x000f280000100800 */
[----:B------:R-:W4:Y:S04]  /*65c0*/  LDG.E.U8 R160, desc[UR6][R160.64] ;  /* 0x00000006a0a07981 */ /* 0x000f28000c1e1100 */
[----:B------:R-:W4:Y:S04]  /*65d0*/  LDL R179, [R1+0x168] ;  /* 0x0001680001b37983 */ /* 0x000f280000100800 */
[----:B------:R-:W4:Y:S04]  /*65e0*/  LDG.E.U8 R176, desc[UR6][R176.64] ;  /* 0x00000006b0b07981 */ /* 0x000f28000c1e1100 */
[----:B------:R-:W4:Y:S04]  /*65f0*/  LDG.E.U8 R174, desc[UR6][R174.64] ;  /* 0x00000006aeae7981 */ /* 0x000f28000c1e1100 */
[----:B------:R-:W4:Y:S04]  /*6600*/  LDL R177, [R1+0x164] ;  /* 0x0001640001b17983 */ /* 0x000f280000100800 */
[----:B------:R-:W4:Y:S01]  /*6610*/  LDL R175, [R1+0x170] ;  /* 0x0001700001af7983 */ /* 0x000f220000100800 */
[----:B--2---:R-:W-:-:S04]  /*6620*/  IADD3 R180, P4, R180, UR4, RZ ;  /* 0x00000004b4b47c10 */ /* 0x004fc8000ff9e0ff */
[----:B------:R-:W-:Y:S02]  /*6630*/  IADD3.X R181, R183, UR39, RZ, P4, !PT ;  /* 0x00000027b7b57c10 */ /* 0x000fe4000a7fe4ff */
[----:B-----5:R-:W-:-:S03]  /*6640*/  IADD3 R182, P4, R182, UR4, RZ ;  /* 0x00000004b6b67c10 */ /* 0x020fc6000ff9e0ff */
[----:B------:R-:W2:Y:S01]  /*6650*/  LDG.E.U8 R180, desc[UR6][R180.64] ;  /* 0x00000006b4b47981 */ /* 0x000ea2000c1e1100 */
[----:B------:R-:W-:Y:S02]  /*6660*/  IADD3.X R183, R185, UR39, RZ, P4, !PT ;  /* 0x00000027b9b77c10 */ /* 0x000fe4000a7fe4ff */
[----:B------:R-:W-:-:S03]  /*6670*/  IADD3 R184, P4, R184, UR4, RZ ;  /* 0x00000004b8b87c10 */ /* 0x000fc6000ff9e0ff */
[----:B------:R-:W5:Y:S01]  /*6680*/  LDG.E.U8 R182, desc[UR6][R182.64] ;  /* 0x00000006b6b67981 */ /* 0x000f62000c1e1100 */
[----:B------:R-:W-:Y:S02]  /*6690*/  IADD3.X R185, R187, UR39, RZ, P4, !PT ;  /* 0x00000027bbb97c10 */ /* 0x000fe4000a7fe4ff */
[----:B---3--:R-:W-:Y:S01]  /*66a0*/  IADD3 R186, P4, R186, UR4, RZ ;  /* 0x00000004baba7c10 */ /* 0x008fe2000ff9e0ff */
[----:B------:R-:W3:Y:S03]  /*66b0*/  LDL R181, [R1+0x15c] ;  /* 0x00015c0001b57983 */ /* 0x000ee60000100800 */
[----:B------:R-:W-:Y:S01]  /*66c0*/  IADD3.X R187, R189, UR39, RZ, P4, !PT ;  /* 0x00000027bdbb7c10 */ /* 0x000fe2000a7fe4ff */
[----:B------:R-:W5:Y:S01]  /*66d0*/  LDG.E.U8 R184, desc[UR6][R184.64] ;  /* 0x00000006b8b87981 */ /* 0x000f62000c1e1100 */
[----:B------:R-:W-:-:S03]  /*66e0*/  IADD3 R188, P4, R188, UR4, RZ ;  /* 0x00000004bcbc7c10 */ /* 0x000fc6000ff9e0ff */
[----:B------:R-:W5:Y:S01]  /*66f0*/  LDG.E.U8 R186, desc[UR6][R186.64] ;  /* 0x00000006baba7981 */ /* 0x000f62000c1e1100 */
[----:B------:R-:W-:-:S03]  /*6700*/  IADD3.X R189, R191, UR39, RZ, P4, !PT ;  /* 0x00000027bfbd7c10 */ /* 0x000fc6000a7fe4ff */
[----:B------:R-:W2:Y:S01]  /*6710*/  LDL R183, [R1+0x160] ;  /* 0x0001600001b77983 */ /* 0x000ea20000100800 */
[----:B------:R-:W-:-:S03]  /*6720*/  IADD3 R190, P4, R190, UR4, RZ ;  /* 0x00000004bebe7c10 */ /* 0x000fc6000ff9e0ff */
[----:B------:R-:W5:Y:S01]  /*6730*/  LDG.E.U8 R188, desc[UR6][R188.64] ;  /* 0x00000006bcbc7981 */ /* 0x000f62000c1e1100 */
[----:B------:R-:W-:Y:S02]  /*6740*/  IADD3.X R191, R193, UR39, RZ, P4, !PT ;  /* 0x00000027c1bf7c10 */ /* 0x000fe4000a7fe4ff */
[----:B------:R-:W-:Y:S01]  /*6750*/  IADD3 R192, P4, R192, UR4, RZ ;  /* 0x00000004c0c07c10 */ /* 0x000fe2000ff9e0ff */
[----:B------:R-:W3:Y:S03]  /*6760*/  LDL R187, [R1+0x158] ;  /* 0x0001580001bb7983 */ /* 0x000ee60000100800 */
[----:B------:R-:W-:Y:S01]  /*6770*/  IADD3.X R193, R215, UR39, RZ, P4, !PT ;  /* 0x00000027d7c17c10 */ /* 0x000fe2000a7fe4ff */
[----:B------:R-:W5:Y:S01]  /*6780*/  LDG.E.U8 R190, desc[UR6][R190.64] ;  /* 0x00000006bebe7981 */ /* 0x000f62000c1e1100 */
[----:B------:R-:W-:Y:S02]  /*6790*/  ISETP.GT.U32.AND P4, PT, R194, R2, PT ;  /* 0x00000002c200720c */ /* 0x000fe40003f84070 */
[----:B------:R-:W-:Y:S01]  /*67a0*/  IADD3 R194, P6, R195, UR4, RZ ;  /* 0x00000004c3c27c10 */ /* 0x000fe2000ffde0ff */
[----:B------:R-:W5:Y:S03]  /*67b0*/  LDG.E.U8 R215, desc[UR6][R90.64] ;  /* 0x000000065ad77981 */ /* 0x000f66000c1e1100 */
[----:B------:R-:W-:Y:S01]  /*67c0*/  IADD3.X R195, R197, UR39, RZ, P6, !PT ;  /* 0x00000027c5c37c10 */ /* 0x000fe2000b7fe4ff */
[----:B------:R-:W5:Y:S01]  /*67d0*/  LDG.E.U8 R192, desc[UR6][R192.64] ;  /* 0x00000006c0c07981 */ /* 0x000f62000c1e1100 */
[----:B------:R-:W-:-:S03]  /*67e0*/  IADD3 R196, P6, R196, UR4, RZ ;  /* 0x00000004c4c47c10 */ /* 0x000fc6000ffde0ff */
[----:B------:R-:W5:Y:S01]  /*67f0*/  LDG.E.U8 R194, desc[UR6][R194.64] ;  /* 0x00000006c2c27981 */ /* 0x000f62000c1e1100 */
[----:B------:R-:W-:-:S03]  /*6800*/  IADD3.X R197, R214, UR39, RZ, P6, !PT ;  /* 0x00000027d6c57c10 */ /* 0x000fc6000b7fe4ff */
[----:B------:R0:W5:Y:S04]  /*6810*/  LDG.E.U8 R214, desc[UR6][R88.64] ;  /* 0x0000000658d67981 */ /* 0x000168000c1e1100 */
[----:B------:R-:W2:Y:S04]  /*6820*/  LDL R193, [R1+0x144] ;  /* 0x0001440001c17983 */ /* 0x000ea80000100800 */
[----:B------:R-:W3:Y:S01]  /*6830*/  LDL R195, [R1+0x148] ;  /* 0x0001480001c37983 */ /* 0x000ee20000100800 */
[----:B0-----:R-:W-:-:S03]  /*6840*/  IADD3 R88, P6, R220, UR4, RZ ;  /* 0x00000004dc587c10 */ /* 0x001fc6000ffde0ff */
[----:B------:R-:W5:Y:S01]  /*6850*/  LDG.E.U8 R220, desc[UR6][R116.64] ;  /* 0x0000000674dc7981 */ /* 0x000f62000c1e1100 */
[----:B------:R-:W-:Y:S02]  /*6860*/  IADD3.X R89, R219, UR39, RZ, P6, !PT ;  /* 0x00000027db597c10 */ /* 0x000fe4000b7fe4ff */
[----:B------:R-:W-:Y:S01]  /*6870*/  IADD3 R90, P6, R222, UR4, RZ ;  /* 0x00000004de5a7c10 */ /* 0x000fe2000ffde0ff */
[----:B------:R0:W5:Y:S03]  /*6880*/  LDG.E.U8 R219, desc[UR6][R114.64] ;  /* 0x0000000672db7981 */ /* 0x000166000c1e1100 */
[----:B------:R-:W-:Y:S01]  /*6890*/  IADD3.X R91, R221, UR39, RZ, P6, !PT ;  /* 0x00000027dd5b7c10 */ /* 0x000fe2000b7fe4ff */
[----:B------:R-:W5:Y:S01]  /*68a0*/  LDG.E.U8 R222, desc[UR6][R140.64] ;  /* 0x000000068cde7981 */ /* 0x000f62000c1e1100 */
[----:B------:R-:W-:-:S03]  /*68b0*/  IADD3 R94, P6, R224, UR4, RZ ;  /* 0x00000004e05e7c10 */ /* 0x000fc6000ffde0ff */
[----:B------:R-:W5:Y:S01]  /*68c0*/  LDG.E.U8 R224, desc[UR6][R144.64] ;  /* 0x0000000690e07981 */ /* 0x000f62000c1e1100 */
[----:B------:R-:W-:Y:S02]  /*68d0*/  IADD3.X R95, R223, UR39, RZ, P6, !PT ;  /* 0x00000027df5f7c10 */ /* 0x000fe4000b7fe4ff */
[----:B------:R-:W-:Y:S01]  /*68e0*/  IADD3 R98, P6, R226, UR4, RZ ;  /* 0x00000004e2627c10 */ /* 0x000fe2000ffde0ff */
[----:B------:R-:W5:Y:S03]  /*68f0*/  LDG.E.U8 R223, desc[UR6][R142.64] ;  /* 0x000000068edf7981 */ /* 0x000f66000c1e1100 */
[----:B------:R-:W-:Y:S01]  /*6900*/  IADD3.X R99, R225, UR39, RZ, P6, !PT ;  /* 0x00000027e1637c10 */ /* 0x000fe2000b7fe4ff */
[----:B------:R-:W4:Y:S04]  /*6910*/  LDL R141, [R1+0xdc] ;  /* 0x0000dc00018d7983 */ /* 0x000f280000100800 */
[----:B------:R-:W2:Y:S04]  /*6920*/  LDL R144, [R1+0xd8] ;  /* 0x0000d80001907983 */ /* 0x000ea80000100800 */
[----:B------:R-:W5:Y:S04]  /*6930*/  LDG.E.U8 R225, desc[UR6][R146.64] ;  /* 0x0000000692e17981 */ /* 0x000f68000c1e1100 */
[----:B------:R-:W3:Y:S04]  /*6940*/  LDL R140, [R1+0xe8] ;  /* 0x0000e800018c7983 */ /* 0x000ee80000100800 */
[----:B------:R-:W5:Y:S04]  /*6950*/  LDL R143, [R1+0xe4] ;  /* 0x0000e400018f7983 */ /* 0x000f680000100800 */
[----:B------:R-:W4:Y:S04]  /*6960*/  LDL R147, [R1+0xd4] ;  /* 0x0000d40001937983 */ /* 0x000f280000100800 */
[----:B------:R-:W3:Y:S01]  /*6970*/  LDL R146, [R1+0xe0] ;  /* 0x0000e00001927983 */ /* 0x000ee20000100800 */
[----:B------:R-:W-:-:S03]  /*6980*/  IADD3 R102, P6, R230, UR4, RZ ;  /* 0x00000004e6667c10 */ /* 0x000fc6000ffde0ff */
[----:B------:R-:W5:Y:S01]  /*6990*/  LDL R142, [R1+0xf0] ;  /* 0x0000f000018e7983 */ /* 0x000f620000100800 */
[----:B------:R-:W-:Y:S02]  /*69a0*/  IADD3.X R103, R228, UR39, RZ, P6, !PT ;  /* 0x00000027e4677c10 */ /* 0x000fe4000b7fe4ff */
[----:B0-----:R-:W-:Y:S01]  /*69b0*/  IADD3 R114, P6, R234, UR4, RZ ;  /* 0x00000004ea727c10 */ /* 0x001fe2000ffde0ff */
[----:B------:R-:W5:Y:S03]  /*69c0*/  LDL R145, [R1+0xec] ;  /* 0x0000ec0001917983 */ /* 0x000f660000100800 */
[----:B------:R-:W-:Y:S01]  /*69d0*/  IADD3.X R115, R232, UR39, RZ, P6, !PT ;  /* 0x00000027e8737c10 */ /* 0x000fe2000b7fe4ff */
[----:B------:R3:W5:Y:S04]  /*69e0*/  LDG.E.U8 R221, desc[UR6][R118.64] ;  /* 0x0000000676dd7981 */ /* 0x000768000c1e1100 */
[----:B------:R0:W5:Y:S04]  /*69f0*/  LDG.E.U8 R226, desc[UR6][R148.64] ;  /* 0x0000000694e27981 */ /* 0x000168000c1e1100 */
[----:B------:R1:W5:Y:S04]  /*6a00*/  LDG.E.U8 R228, desc[UR6][R150.64] ;  /* 0x0000000696e47981 */ /* 0x000368000c1e1100 */
[----:B------:R1:W5:Y:S04]  /*6a10*/  LDG.E.U8 R230, desc[UR6][R152.64] ;  /* 0x0000000698e67981 */ /* 0x000368000c1e1100 */
[----:B------:R-:W5:Y:S04]  /*6a20*/  LDL R149, [R1+0xfc] ;  /* 0x0000fc0001957983 */ /* 0x000f680000100800 */
[----:B------:R-:W0:Y:S04]  /*6a30*/  LDL R148, [R1+0x108] ;  /* 0x0001080001947983 */ /* 0x000e280000100800 */
[----:B------:R-:W5:Y:S04]  /*6a40*/  LDL R151, [R1+0x104] ;  /* 0x0001040001977983 */ /* 0x000f680000100800 */
[----:B------:R-:W1:Y:S04]  /*6a50*/  LDL R150, [R1+0x110] ;  /* 0x0001100001967983 */ /* 0x000e680000100800 */
[----:B------:R-:W5:Y:S04]  /*6a60*/  LDL R153, [R1+0x10c] ;  /* 0x00010c0001997983 */ /* 0x000f680000100800 */
[----:B------:R-:W5:Y:S04]  /*6a70*/  LDL R152, [R1+0x118] ;  /* 0x0001180001987983 */ /* 0x000f680000100800 */
[----:B------:R1:W5:Y:S04]  /*6a80*/  LDG.E.U8 R232, desc[UR6][R154.64] ;  /* 0x000000069ae87981 */ /* 0x000368000c1e1100 */
[----:B------:R1:W5:Y:S04]  /*6a90*/  LDG.E.U8 R234, desc[UR6][R156.64] ;  /* 0x000000069cea7981 */ /* 0x000368000c1e1100 */
[----:B------:R-:W5:Y:S04]  /*6aa0*/  LDL R191, [R1+0x150] ;  /* 0x0001500001bf7983 */ /* 0x000f680000100800 */
[----:B------:R-:W5:Y:S04]  /*6ab0*/  LDL R155, [R1+0x114] ;  /* 0x00011400019b7983 */ /* 0x000f680000100800 */
[----:B------:R-:W5:Y:S04]  /*6ac0*/  LDL R154, [R1+0x120] ;  /* 0x00012000019a7983 */ /* 0x000f680000100800 */
[----:B------:R-:W5:Y:S04]  /*6ad0*/  LDL R157, [R1+0x11c] ;  /* 0x00011c00019d7983 */ /* 0x000f680000100800 */
[----:B------:R-:W5:Y:S04]  /*6ae0*/  LDL R156, [R1+0x128] ;  /* 0x00012800019c7983 */ /* 0x000f680000100800 */
[----:B------:R-:W5:Y:S04]  /*6af0*/  LDL R189, [R1+0x14c] ;  /* 0x00014c0001bd7983 */ /* 0x000f680000100800 */
[----:B------:R-:W5:Y:S04]  /*6b00*/  LDL R185, [R1+0x154] ;  /* 0x0001540001b97983 */ /* 0x000f680000100800 */
[----:B------:R-:W5:Y:S01]  /*6b10*/  LDG.E.U8 R161, desc[UR6][R90.64] ;  /* 0x000000065aa17981 */ /* 0x000f62000c1e1100 */
[----:B------:R-:W-:Y:S01]  /*6b20*/  FMUL R92, R92, UR38 ;  /* 0x000000265c5c7c20 */ /* 0x000fe20008400000 */
[C---:B------:R-:W-:Y:S01]  /*6b30*/  ISETP.GT.U32.AND.EX P4, PT, R138.reuse, RZ, PT, P4 ;  /* 0x000000ff8a00720c */ /* 0x040fe20003f84140 */
[----:B------:R-:W-:Y:S01]  /*6b40*/  FMUL R93, R93, UR38 ;  /* 0x000000265d5d7c20 */ /* 0x000fe20008400000 */
[----:B------:R-:W-:Y:S01]  /*6b50*/  ISETP.GT.U32.AND.EX P3, PT, R138, RZ, PT, P3 ;  /* 0x000000ff8a00720c */ /* 0x000fe20003f64130 */
        /* <DEDUP_REMOVED lines=8> */
[----:B------:R-:W5:Y:S01]  /*6be0*/  LDG.E.U8 R196, desc[UR6][R196.64] ;  /* 0x00000006c4c47981 */ /* 0x000f62000c1e1100 */
[----:B--2---:R-:W-:-:S03]  /*6bf0*/  IADD3 R116, P6, R144, UR4, RZ ;  /* 0x0000000490747c10 */ /* 0x004fc6000ffde0ff */
[----:B------:R-:W2:Y:S01]  /*6c00*/  LDL R144, [R1+0xf8] ;  /* 0x0000f80001907983 */ /* 0x000ea20000100800 */
[----:B----4-:R-:W-:-:S03]  /*6c10*/  IADD3.X R117, R147, UR39, RZ, P6, !PT ;  /* 0x0000002793757c10 */ /* 0x010fc6000b7fe4ff */
[----:B------:R-:W4:Y:S01]  /*6c20*/  LDL R147, [R1+0xf4] ;  /* 0x0000f40001937983 */ /* 0x000f220000100800 */
[----:B---3--:R-:W-:-:S03]  /*6c30*/  IADD3 R118, P6, R146, UR4, RZ ;  /* 0x0000000492767c10 */ /* 0x008fc6000ffde0ff */
[----:B------:R-:W3:Y:S01]  /*6c40*/  LDL R146, [R1+0x100] ;  /* 0x0001000001927983 */ /* 0x000ee20000100800 */
[----:B------:R-:W-:Y:S02]  /*6c50*/  IADD3.X R119, R141, UR39, RZ, P6, !PT ;  /* 0x000000278d777c10 */ /* 0x000fe4000b7fe4ff */
[----:B------:R-:W-:-:S03]  /*6c60*/  IADD3 R140, P6, R140, UR4, RZ ;  /* 0x000000048c8c7c10 */ /* 0x000fc6000ffde0ff */
[----:B------:R-:W3:Y:S01]  /*6c70*/  LDG.E.U8 R118, desc[UR6][R118.64] ;  /* 0x0000000676767981 */ /* 0x000ee2000c1e1100 */
[----:B-----5:R-:W-:Y:S02]  /*6c80*/  IADD3.X R141, R143, UR39, RZ, P6, !PT ;  /* 0x000000278f8d7c10 */ /* 0x020fe4000b7fe4ff */
[----:B------:R-:W-:-:S03]  /*6c90*/  IADD3 R142, P6, R142, UR4, RZ ;  /* 0x000000048e8e7c10 */ /* 0x000fc6000ffde0ff */
[----:B------:R-:W5:Y:S01]  /*6ca0*/  LDG.E.U8 R140, desc[UR6][R140.64] ;  /* 0x000000068c8c7981 */ /* 0x000f62000c1e1100 */
[----:B------:R-:W-:-:S05]  /*6cb0*/  IADD3.X R143, R145, UR39, RZ, P6, !PT ;  /* 0x00000027918f7c10 */ /* 0x000fca000b7fe4ff */
[----:B------:R-:W5:Y:S04]  /*6cc0*/  LDG.E.U8 R142, desc[UR6][R142.64] ;  /* 0x000000068e8e7981 */ /* 0x000f68000c1e1100 */
[----:B------:R-:W5:Y:S01]  /*6cd0*/  LDL R143, [R1+0x174] ;  /* 0x00017400018f7983 */ /* 0x000f620000100800 */
[----:B--2---:R-:W-:-:S04]  /*6ce0*/  IADD3 R144, P6, R144, UR4, RZ ;  /* 0x0000000490907c10 */ /* 0x004fc8000ffde0ff */
[----:B----4-:R-:W-:Y:S02]  /*6cf0*/  IADD3.X R145, R147, UR39, RZ, P6, !PT ;  /* 0x0000002793917c10 */ /* 0x010fe4000b7fe4ff */
[----:B---3--:R-:W-:-:S03]  /*6d00*/  IADD3 R146, P6, R146, UR4, RZ ;  /* 0x0000000492927c10 */ /* 0x008fc6000ffde0ff */
[----:B------:R-:W2:Y:S01]  /*6d10*/  LDG.E.U8 R144, desc[UR6][R144.64] ;  /* 0x0000000690907981 */ /* 0x000ea2000c1e1100 */
[----:B------:R-:W-:Y:S02]  /*6d20*/  IADD3.X R147, R149, UR39, RZ, P6, !PT ;  /* 0x0000002795937c10 */ /* 0x000fe4000b7fe4ff */
[----:B0-----:R-:W-:Y:S02]  /*6d30*/  IADD3 R148, P6, R148, UR4, RZ ;  /* 0x0000000494947c10 */ /* 0x001fe4000ffde0ff */
[----:B------:R-:W-:Y:S01]  /*6d40*/  FSEL R92, R92, -INF , !P4 ;  /* 0xff8000005c5c7808 */ /* 0x000fe20006000000 */
[----:B------:R-:W3:Y:S01]  /*6d50*/  LDG.E.U8 R146, desc[UR6][R146.64] ;  /* 0x0000000692927981 */ /* 0x000ee2000c1e1100 */
[----:B------:R-:W-:Y:S02]  /*6d60*/  IADD3.X R149, R151, UR39, RZ, P6, !PT ;  /* 0x0000002797957c10 */ /* 0x000fe4000b7fe4ff */
[----:B-1----:R-:W-:Y:S01]  /*6d70*/  IADD3 R150, P6, R150, UR4, RZ ;  /* 0x0000000496967c10 */ /* 0x002fe2000ffde0ff */
[----:B------:R-:W4:Y:S03]  /*6d80*/  LDL R145, [R1+0x178] ;  /* 0x0001780001917983 */ /* 0x000f260000100800 */
[----:B------:R-:W-:Y:S01]  /*6d90*/  IADD3.X R151, R153, UR39, RZ, P6, !PT ;  /* 0x0000002799977c10 */ /* 0x000fe2000b7fe4ff */
[----:B------:R-:W2:Y:S01]  /*6da0*/  LDG.E.U8 R148, desc[UR6][R148.64] ;  /* 0x0000000694947981 */ /* 0x000ea2000c1e1100 */
[----:B------:R-:W-:-:S02]  /*6db0*/  IADD3 R152, P6, R152, UR4, RZ ;  /* 0x0000000498987c10 */ /* 0x000fc4000ffde0ff */
[----:B------:R-:W-:Y:S01]  /*6dc0*/  FSEL R93, R93, -INF , !P3 ;  /* 0xff8000005d5d7808 */ /* 0x000fe20005800000 */
[----:B------:R-:W2:Y:S01]  /*6dd0*/  LDG.E.U8 R150, desc[UR6][R150.64] ;  /* 0x0000000696967981 */ /* 0x000ea2000c1e1100 */
[----:B------:R-:W-:Y:S02]  /*6de0*/  IADD3.X R153, R155, UR39, RZ, P6, !PT ;  /* 0x000000279b997c10 */ /* 0x000fe4000b7fe4ff */
[----:B------:R-:W-:Y:S02]  /*6df0*/  IADD3 R154, P6, R154, UR4, RZ ;  /* 0x000000049a9a7c10 */ /* 0x000fe4000ffde0ff */
[----:B------:R-:W-:Y:S01]  /*6e00*/  FSEL R138, R101, -INF , !P5 ;  /* 0xff800000658a7808 */ /* 0x000fe20006800000 */
[----:B------:R-:W2:Y:S01]  /*6e10*/  LDG.E.U8 R152, desc[UR6][R152.64] ;  /* 0x0000000698987981 */ /* 0x000ea2000c1e1100 */
[----:B------:R-:W-:Y:S02]  /*6e20*/  IADD3.X R155, R157, UR39, RZ, P6, !PT ;  /* 0x000000279d9b7c10 */ /* 0x000fe4000b7fe4ff */
[----:B------:R-:W-:-:S03]  /*6e30*/  IADD3 R156, P6, R156, UR4, RZ ;  /* 0x000000049c9c7c10 */ /* 0x000fc6000ffde0ff */
[----:B------:R-:W2:Y:S01]  /*6e40*/  LDG.E.U8 R154, desc[UR6][R154.64] ;  /* 0x000000069a9a7981 */ /* 0x000ea2000c1e1100 */
[----:B------:R-:W-:-:S03]  /*6e50*/  IADD3.X R157, R159, UR39, RZ, P6, !PT ;  /* 0x000000279f9d7c10 */ /* 0x000fc6000b7fe4ff */
[----:B------:R0:W2:Y:S04]  /*6e60*/  LDG.E.U8 R159, desc[UR6][R88.64] ;  /* 0x00000006589f7981 */ /* 0x0000a8000c1e1100 */
[----:B------:R-:W2:Y:S01]  /*6e70*/  LDG.E.U8 R156, desc[UR6][R156.64] ;  /* 0x000000069c9c7981 */ /* 0x000ea2000c1e1100 */
[----:B0-----:R-:W-:-:S03]  /*6e80*/  IADD3 R88, P6, R165, UR4, RZ ;  /* 0x00000004a5587c10 */ /* 0x001fc6000ffde0ff */
[----:B------:R-:W3:Y:S01]  /*6e90*/  LDG.E.U8 R165, desc[UR6][R98.64] ;  /* 0x0000000662a57981 */ /* 0x000ee2000c1e1100 */
[----:B------:R-:W-:Y:S02]  /*6ea0*/  IADD3.X R89, R163, UR39, RZ, P6, !PT ;  /* 0x00000027a3597c10 */ /* 0x000fe4000b7fe4ff */
[----:B------:R-:W-:Y:S01]  /*6eb0*/  IADD3 R90, P6, R169, UR4, RZ ;  /* 0x00000004a95a7c10 */ /* 0x000fe2000ffde0ff */
[----:B------:R0:W2:Y:S03]  /*6ec0*/  LDG.E.U8 R163, desc[UR6][R94.64] ;  /* 0x000000065ea37981 */ /* 0x0000a6000c1e1100 */
[----:B------:R-:W-:Y:S01]  /*6ed0*/  IADD3.X R91, R167, UR39, RZ, P6, !PT ;  /* 0x00000027a75b7c10 */ /* 0x000fe2000b7fe4ff */
[----:B------:R-:W2:Y:S04]  /*6ee0*/  LDG.E.U8 R169, desc[UR6][R114.64] ;  /* 0x0000000672a97981 */ /* 0x000ea8000c1e1100 */
[----:B------:R1:W2:Y:S01]  /*6ef0*/  LDG.E.U8 R167, desc[UR6][R102.64] ;  /* 0x0000000666a77981 */ /* 0x0002a2000c1e1100 */
[----:B0-----:R-:W-:-:S03]  /*6f00*/  IADD3 R94, P6, R173, UR4, RZ ;  /* 0x00000004ad5e7c10 */ /* 0x001fc6000ffde0ff */
[----:B------:R-:W5:Y:S01]  /*6f10*/  LDL R173, [R1+0x16c] ;  /* 0x00016c0001ad7983 */ /* 0x000f620000100800 */
[----:B------:R-:W-:Y:S02]  /*6f20*/  IADD3.X R95, R171, UR39, RZ, P6, !PT ;  /* 0x00000027ab5f7c10 */ /* 0x000fe4000b7fe4ff */
[----:B------:R-:W-:Y:S01]  /*6f30*/  IADD3 R98, P6, R195, UR4, RZ ;  /* 0x00000004c3627c10 */ /* 0x000fe2000ffde0ff */
[----:B------:R-:W2:Y:S03]  /*6f40*/  LDG.E.U8 R171, desc[UR6][R116.64] ;  /* 0x0000000674ab7981 */ /* 0x000ea6000c1e1100 */
[----:B------:R-:W-:Y:S01]  /*6f50*/  IADD3.X R99, R193, UR39, RZ, P6, !PT ;  /* 0x00000027c1637c10 */ /* 0x000fe2000b7fe4ff */
[----:B------:R-:W2:Y:S01]  /*6f60*/  LDG.E.U8 R119, desc[UR6][R88.64] ;  /* 0x0000000658777981 */ /* 0x000ea2000c1e1100 */
[----:B-1----:R-:W-:-:S03]  /*6f70*/  IADD3 R102, P6, R191, UR4, RZ ;  /* 0x00000004bf667c10 */ /* 0x002fc6000ffde0ff */
[----:B------:R-:W2:Y:S01]  /*6f80*/  LDG.E.U8 R141, desc[UR6][R94.64] ;  /* 0x000000065e8d7981 */ /* 0x000ea2000c1e1100 */
[----:B------:R-:W-:-:S03]  /*6f90*/  IADD3.X R103, R189, UR39, RZ, P6, !PT ;  /* 0x00000027bd677c10 */ /* 0x000fc6000b7fe4ff */
[----:B------:R-:W2:Y:S04]  /*6fa0*/  LDG.E.U8 R90, desc[UR6][R90.64] ;  /* 0x000000065a5a7981 */ /* 0x000ea8000c1e1100 */
[----:B------:R0:W3:Y:S04]  /*6fb0*/  LDG.E.U8 R102, desc[UR6][R102.64] ;  /* 0x0000000666667981 */ /* 0x0000e8000c1e1100 */
[----:B------:R1:W2:Y:S01]  /*6fc0*/  LDG.E.U8 R99, desc[UR6][R98.64] ;  /* 0x0000000662637981 */ /* 0x0002a2000c1e1100 */
[----:B0-----:R-:W-:-:S04]  /*6fd0*/  FMNMX R103, R108, R107, !PT ;  /* 0x0000006b6c677209 */ /* 0x001fc80007800000 */
[----:B------:R-:W-:-:S04]  /*6fe0*/  FMNMX R103, R111, R103, !PT ;  /* 0x000000676f677209 */ /* 0x000fc80007800000 */
[----:B------:R-:W-:-:S04]  /*6ff0*/  FMNMX R103, R109, R103, !PT ;  /* 0x000000676d677209 */ /* 0x000fc80007800000 */
[----:B------:R-:W-:-:S04]  /*7000*/  FMNMX R103, R113, R103, !PT ;  /* 0x0000006771677209 */ /* 0x000fc80007800000 */
[----:B------:R-:W-:-:S04]  /*7010*/  FMNMX R103, R199, R103, !PT ;  /* 0x00000067c7677209 */ /* 0x000fc80007800000 */
[----:B------:R-:W-:-:S04]  /*7020*/  FMNMX R103, R200, R103, !PT ;  /* 0x00000067c8677209 */ /* 0x000fc80007800000 */
[----:B------:R-:W-:-:S04]  /*7030*/  FMNMX R103, R202, R103, !PT ;  /* 0x00000067ca677209 */ /* 0x000fc80007800000 */
[----:B------:R-:W-:-:S04]  /*7040*/  FMNMX R103, R207, R103, !PT ;  /* 0x00000067cf677209 */ /* 0x000fc80007800000 */
[----:B------:R-:W-:Y:S02]  /*7050*/  FMNMX R103, R205, R103, !PT ;  /* 0x00000067cd677209 */ /* 0x000fe40007800000 */
[----:B------:R-:W-:Y:S02]  /*7060*/  IADD3 R114, P6, R187, UR4, RZ ;  /* 0x00000004bb727c10 */ /* 0x000fe4000ffde0ff */
[----:B------:R-:W-:Y:S02]  /*7070*/  FMNMX R103, R210, R103, !PT ;  /* 0x00000067d2677209 */ /* 0x000fe40007800000 */
[----:B------:R-:W-:Y:S02]  /*7080*/  IADD3.X R115, R185, UR39, RZ, P6, !PT ;  /* 0x00000027b9737c10 */ /* 0x000fe4000b7fe4ff */
[----:B------:R-:W-:Y:S02]  /*7090*/  FMNMX R103, R208, R103, !PT ;  /* 0x00000067d0677209 */ /* 0x000fe40007800000 */
[----:B------:R-:W-:Y:S01]  /*70a0*/  IADD3 R116, P6, R183, UR4, RZ ;  /* 0x00000004b7747c10 */ /* 0x000fe2000ffde0ff */
[----:B------:R-:W2:Y:S01]  /*70b0*/  LDG.E.U8 R114, desc[UR6][R114.64] ;  /* 0x0000000672727981 */ /* 0x000ea2000c1e1100 */
[----:B------:R-:W-:-:S02]  /*70c0*/  FMNMX R103, R209, R103, !PT ;  /* 0x00000067d1677209 */ /* 0x000fc40007800000 */
[----:B------:R-:W-:Y:S02]  /*70d0*/  IADD3.X R117, R181, UR39, RZ, P6, !PT ;  /* 0x00000027b5757c10 */ /* 0x000fe4000b7fe4ff */
[----:B------:R-:W-:Y:S02]  /*70e0*/  IADD3 R88, P6, R179, UR4, RZ ;  /* 0x00000004b3587c10 */ /* 0x000fe4000ffde0ff */
[----:B------:R-:W-:Y:S01]  /*70f0*/  FMNMX R103, R212, R103, !PT ;  /* 0x00000067d4677209 */ /* 0x000fe20007800000 */
[----:B------:R-:W2:Y:S01]  /*7100*/  LDG.E.U8 R116, desc[UR6][R116.64] ;  /* 0x0000000674747981 */ /* 0x000ea2000c1e1100 */
[----:B------:R-:W-:Y:S02]  /*7110*/  IADD3.X R89, R177, UR39, RZ, P6, !PT ;  /* 0x00000027b1597c10 */ /* 0x000fe4000b7fe4ff */
[----:B------:R-:W-:Y:S02]  /*7120*/  IADD3 R94, P6, R175, UR4, RZ ;  /* 0x00000004af5e7c10 */ /* 0x000fe4000ffde0ff */
[----:B------:R-:W-:-:S04]  /*7130*/  FMNMX R103, R211, R103, !PT ;  /* 0x00000067d3677209 */ /* 0x000fc80007800000 */
[----:B------:R-:W-:Y:S02]  /*7140*/  FMNMX R103, R213, R103, !PT ;  /* 0x00000067d5677209 */ /* 0x000fe40007800000 */
[----:B------:R-:W-:-:S04]  /*7150*/  FMNMX R91, R110, R105, !PT ;  /* 0x000000696e5b7209 */ /* 0x000fc80007800000 */
[----:B------:R-:W-:-:S04]  /*7160*/  FMNMX R91, R106, R91, !PT ;  /* 0x0000005b6a5b7209 */ /* 0x000fc80007800000 */
[----:B-1----:R-:W-:Y:S02]  /*7170*/  FMNMX R98, R104, R91, !PT ;  /* 0x0000005b68627209 */ /* 0x002fe40007800000 */
[----:B------:R0:W2:Y:S02]  /*7180*/  LDG.E.U8 R91, desc[UR6][R88.64] ;  /* 0x00000006585b7981 */ /* 0x0000a4000c1e1100 */
[----:B------:R-:W-:-:S04]  /*7190*/  FMNMX R98, R112, R98, !PT ;  /* 0x0000006270627209 */ /* 0x000fc80007800000 */
[----:B------:R-:W-:-:S04]  /*71a0*/  FMNMX R98, R198, R98, !PT ;  /* 0x00000062c6627209 */ /* 0x000fc80007800000 */
[----:B------:R-:W-:-:S04]  /*71b0*/  FMNMX R98, R201, R98, !PT ;  /* 0x00000062c9627209 */ /* 0x000fc80007800000 */
[----:B0-----:R-:W-:-:S04]  /*71c0*/  FMNMX R88, R203, R98, !PT ;  /* 0x00000062cb587209 */ /* 0x001fc80007800000 */
[----:B------:R-:W-:-:S04]  /*71d0*/  FMNMX R88, R204, R88, !PT ;  /* 0x00000058cc587209 */ /* 0x000fc80007800000 */
[----:B------:R-:W-:-:S04]  /*71e0*/  FMNMX R88, R206, R88, !PT ;  /* 0x00000058ce587209 */ /* 0x000fc80007800000 */
[----:B------:R-:W-:-:S04]  /*71f0*/  FMNMX R88, R92, R88, !PT ;  /* 0x000000585c587209 */ /* 0x000fc80007800000 */
[----:B------:R-:W-:Y:S02]  /*7200*/  FMNMX R88, R93, R88, !PT ;  /* 0x000000585d587209 */ /* 0x000fe40007800000 */
[----:B------:R-:W-:Y:S02]  /*7210*/  FSEL R115, R97, -INF , !P1 ;  /* 0xff80000061737808 */ /* 0x000fe40004800000 */
[----:B------:R-:W-:Y:S02]  /*7220*/  FSEL R117, R100, -INF , !P0 ;  /* 0xff80000064757808 */ /* 0x000fe40004000000 */
[----:B-----5:R-:W-:-:S05]  /*7230*/  IADD3.X R95, R173, UR39, RZ, P6, !PT ;  /* 0x00000027ad5f7c10 */ /* 0x020fca000b7fe4ff */
[----:B------:R0:W5:Y:S04]  /*7240*/  LDG.E.U8 R94, desc[UR6][R94.64] ;  /* 0x000000065e5e7981 */ /* 0x000168000c1e1100 */
[----:B0-----:R-:W0:Y:S02]  /*7250*/  SHFL.BFLY PT, R95, R103, 0x2, 0x1f ;  /* 0x0c401f00675f7f89 */ /* 0x001e2400000e0000 */
[----:B0-----:R-:W-:-:S05]  /*7260*/  FMNMX R95, R103, R95, !PT ;  /* 0x0000005f675f7209 */ /* 0x001fca0007800000 */
[----:B------:R-:W0:Y:S02]  /*7270*/  SHFL.BFLY PT, R103, R95, 0x1, 0x1f ;  /* 0x0c201f005f677f89 */ /* 0x000e2400000e0000 */
[----:B0-----:R-:W-:Y:S02]  /*7280*/  FMNMX R103, R95, R103, !PT ;  /* 0x000000675f677209 */ /* 0x001fe40007800000 */
[----:B------:R-:W-:-:S04]  /*7290*/  FSEL R95, R96, -INF , !P2 ;  /* 0xff800000605f7808 */ /* 0x000fc80005000000 */
[----:B------:R-:W-:-:S04]  /*72a0*/  FMNMX R88, R95, R88, !PT ;  /* 0x000000585f587209 */ /* 0x000fc80007800000 */
[----:B------:R-:W-:-:S04]  /*72b0*/  FMNMX R88, R115, R88, !PT ;  /* 0x0000005873587209 */ /* 0x000fc80007800000 */
[----:B------:R-:W-:-:S04]  /*72c0*/  FMNMX R88, R117, R88, !PT ;  /* 0x0000005875587209 */ /* 0x000fc80007800000 */
[----:B------:R-:W-:-:S05]  /*72d0*/  FMNMX R151, R138, R88, !PT ;  /* 0x000000588a977209 */ /* 0x000fca0007800000 */
[----:B------:R-:W0:Y:S01]  /*72e0*/  SHFL.BFLY PT, R88, R151, 0x2, 0x1f ;  /* 0x0c401f0097587f89 */ /* 0x000e2200000e0000 */
[----:B------:R-:W-:-:S05]  /*72f0*/  FMNMX R98, R103, R120, !PT ;  /* 0x0000007867627209 */ /* 0x000fca0007800000 */
[----:B------:R-:W-:-:S04]  /*7300*/  FADD R89, R108, -R98 ;  /* 0x800000626c597221 */ /* 0x000fc80000000000 */
[----:B------:R-:W-:-:S04]  /*7310*/  FMUL R89, R89, 1.4426950216293334961 ;  /* 0x3fb8aa3b59597820 */ /* 0x000fc80000400000 */
[----:B------:R1:W-:Y:S01]  /*7320*/  MUFU.EX2 R96, R89 ;  /* 0x0000005900607308 */ /* 0x0003e20000000800 */
[----:B0-----:R-:W-:Y:S02]  /*7330*/  FMNMX R151, R151, R88, !PT ;  /* 0x0000005897977209 */ /* 0x001fe40007800000 */
[----:B----4-:R-:W-:-:S04]  /*7340*/  IADD3 R88, P0, R145, UR4, RZ ;  /* 0x0000000491587c10 */ /* 0x010fc8000ff1e0ff */
[----:B-1----:R-:W-:-:S05]  /*7350*/  IADD3.X R89, R143, UR39, RZ, P0, !PT ;  /* 0x000000278f597c10 */ /* 0x002fca00087fe4ff */
[----:B------:R0:W4:Y:S04]  /*7360*/  LDG.E.U8 R143, desc[UR6][R88.64] ;  /* 0x00000006588f7981 */ /* 0x000128000c1e1100 */
[----:B------:R-:W1:Y:S01]  /*7370*/  SHFL.BFLY PT, R153, R151, 0x1, 0x1f ;  /* 0x0c201f0097997f89 */ /* 0x000e6200000e0000 */
[--C-:B------:R-:W-:Y:S01]  /*7380*/  FADD R107, R107, -R98.reuse ;  /* 0x800000626b6b7221 */ /* 0x100fe20000000000 */
[--C-:B------:R-:W-:Y:S01]  /*7390*/  FADD R199, R199, -R98.reuse ;  /* 0x80000062c7c77221 */ /* 0x100fe20000000000 */
[--C-:B------:R-:W-:Y:S01]  /*73a0*/  FADD R111, R111, -R98.reuse ;  /* 0x800000626f6f7221 */ /* 0x100fe20000000000 */
[--C-:B------:R-:W-:Y:S01]  /*73b0*/  FADD R109, R109, -R98.reuse ;  /* 0x800000626d6d7221 */ /* 0x100fe20000000000 */
[----:B------:R-:W-:Y:S01]  /*73c0*/  FMUL R97, R107, 1.4426950216293334961 ;  /* 0x3fb8aa3b6b617820 */ /* 0x000fe20000400000 */
[----:B------:R-:W-:Y:S01]  /*73d0*/  FMUL R107, R199, 1.4426950216293334961 ;  /* 0x3fb8aa3bc76b7820 */ /* 0x000fe20000400000 */
[--C-:B------:R-:W-:Y:S01]  /*73e0*/  FADD R103, R113, -R98.reuse ;  /* 0x8000006271677221 */ /* 0x100fe20000000000 */
[----:B------:R-:W3:Y:S01]  /*73f0*/  S2R R199, SR_TID.X ;  /* 0x0000000000c77919 */ /* 0x000ee20000002100 */
[--C-:B------:R-:W-:Y:S01]  /*7400*/  FADD R200, R200, -R98.reuse ;  /* 0x80000062c8c87221 */ /* 0x100fe20000000000 */
[--C-:B------:R-:W-:Y:S01]  /*7410*/  FADD R202, R202, -R98.reuse ;  /* 0x80000062caca7221 */ /* 0x100fe20000000000 */
[--C-:B------:R-:W-:Y:S01]  /*7420*/  FADD R210, R210, -R98.reuse ;  /* 0x80000062d2d27221 */ /* 0x100fe20000000000 */
[--C-:B------:R-:W-:Y:S01]  /*7430*/  FADD R208, R208, -R98.reuse ;  /* 0x80000062d0d07221 */ /* 0x100fe20000000000 */
[--C-:B------:R-:W-:Y:S01]  /*7440*/  FADD R209, R209, -R98.reuse ;  /* 0x80000062d1d17221 */ /* 0x100fe20000000000 */
[--C-:B------:R-:W-:Y:S01]  /*7450*/  FADD R212, R212, -R98.reuse ;  /* 0x80000062d4d47221 */ /* 0x100fe20000000000 */
[--C-:B------:R-:W-:Y:S01]  /*7460*/  FADD R211, R211, -R98.reuse ;  /* 0x80000062d3d37221 */ /* 0x100fe20000000000 */
[----:B------:R-:W-:Y:S01]  /*7470*/  FADD R213, R213, -R98 ;  /* 0x80000062d5d57221 */ /* 0x000fe20000000000 */
[----:B------:R-:W-:Y:S01]  /*7480*/  BAR.SYNC.DEFER_BLOCKING 0x0 ;  /* 0x0000000000007b1d */ /* 0x000fe20000010000 */
[----:B-1----:R-:W-:-:S04]  /*7490*/  FMNMX R151, R151, R153, !PT ;  /* 0x0000009997977209 */ /* 0x002fc80007800000 */
[----:B------:R-:W-:-:S05]  /*74a0*/  FMNMX R151, R151, R137, !PT ;  /* 0x0000008997977209 */ /* 0x000fca0007800000 */
[--C-:B0-----:R-:W-:Y:S01]  /*74b0*/  FADD R88, R110, -R151.reuse ;  /* 0x800000976e587221 */ /* 0x101fe20000000000 */
[----:B------:R-:W-:-:S03]  /*74c0*/  FADD R89, R105, -R151 ;  /* 0x8000009769597221 */ /* 0x000fc60000000000 */
[----:B------:R-:W-:Y:S01]  /*74d0*/  FMUL R88, R88, 1.4426950216293334961 ;  /* 0x3fb8aa3b58587820 */ /* 0x000fe20000400000 */
[----:B------:R-:W-:Y:S01]  /*74e0*/  FMUL R89, R89, 1.4426950216293334961 ;  /* 0x3fb8aa3b59597820 */ /* 0x000fe20000400000 */
[----:B------:R-:W-:Y:S01]  /*74f0*/  FMUL R100, R111, 1.4426950216293334961 ;  /* 0x3fb8aa3b6f647820 */ /* 0x000fe20000400000 */
[----:B------:R-:W-:Y:S01]  /*7500*/  FMUL R101, R109, 1.4426950216293334961 ;  /* 0x3fb8aa3b6d657820 */ /* 0x000fe20000400000 */
[----:B------:R0:W-:Y:S01]  /*7510*/  MUFU.EX2 R105, R88 ;  /* 0x0000005800697308 */ /* 0x0001e20000000800 */
[--C-:B------:R-:W-:Y:S01]  /*7520*/  FADD R198, R198, -R151.reuse ;  /* 0x80000097c6c67221 */ /* 0x100fe20000000000 */
[----:B0-----:R-:W-:-:S06]  /*7530*/  FADD R88, R106, -R151 ;  /* 0x800000976a587221 */ /* 0x001fcc0000000000 */
[----:B------:R0:W-:Y:S01]  /*7540*/  MUFU.EX2 R106, R89 ;  /* 0x00000059006a7308 */ /* 0x0001e20000000800 */
[----:B------:R-:W-:Y:S01]  /*7550*/  FMUL R88, R88, 1.4426950216293334961 ;  /* 0x3fb8aa3b58587820 */ /* 0x000fe20000400000 */
[----:B0-----:R-:W-:-:S06]  /*7560*/  FADD R89, R104, -R151 ;  /* 0x8000009768597221 */ /* 0x001fcc0000000000 */
[----:B------:R-:W-:Y:S01]  /*7570*/  MUFU.EX2 R97, R97 ;  /* 0x0000006100617308 */ /* 0x000fe20000000800 */
[----:B------:R-:W-:-:S07]  /*7580*/  FMUL R89, R89, 1.4426950216293334961 ;  /* 0x3fb8aa3b59597820 */ /* 0x000fce0000400000 */
[----:B------:R-:W-:Y:S01]  /*7590*/  MUFU.EX2 R100, R100 ;  /* 0x0000006400647308 */ /* 0x000fe20000000800 */
[----:B------:R-:W-:Y:S01]  /*75a0*/  FMUL R173, R198, 1.4426950216293334961 ;  /* 0x3fb8aa3bc6ad7820 */ /* 0x000fe20000400000 */
[--C-:B------:R-:W-:Y:S01]  /*75b0*/  FADD R92, R92, -R151.reuse ;  /* 0x800000975c5c7221 */ /* 0x100fe20000000000 */
[----:B------:R-:W4:Y:S05]  /*75c0*/  LDL R198, [R1+0x180] ;  /* 0x0001800001c67983 */ /* 0x000f2a0000100800 */
[----:B------:R-:W0:Y:S08]  /*75d0*/  MUFU.EX2 R101, R101 ;  /* 0x0000006500657308 */ /* 0x000e300000000800 */
[----:B------:R1:W-:Y:S02]  /*75e0*/  MUFU.EX2 R104, R88 ;  /* 0x0000005800687308 */ /* 0x0003e40000000800 */
[----:B-1----:R-:W-:-:S06]  /*75f0*/  FADD R88, R112, -R151 ;  /* 0x8000009770587221 */ /* 0x002fcc0000000000 */
[----:B------:R0:W1:Y:S01]  /*7600*/  MUFU.EX2 R112, R89 ;  /* 0x0000005900707308 */ /* 0x0000620000000800 */
[----:B------:R-:W-:Y:S01]  /*7610*/  FMUL R92, R92, 1.4426950216293334961 ;  /* 0x3fb8aa3b5c5c7820 */ /* 0x000fe20000400000 */
[----:B------:R-:W-:Y:S01]  /*7620*/  FMUL R88, R88, 1.4426950216293334961 ;  /* 0x3fb8aa3b58587820 */ /* 0x000fe20000400000 */
[--C-:B------:R-:W-:Y:S01]  /*7630*/  FADD R93, R93, -R151.reuse ;  /* 0x800000975d5d7221 */ /* 0x100fe20000000000 */
[----:B------:R-:W-:Y:S01]  /*7640*/  FMUL R103, R103, 1.4426950216293334961 ;  /* 0x3fb8aa3b67677820 */ /* 0x000fe20000400000 */
[----:B------:R-:W-:Y:S01]  /*7650*/  FMUL R108, R200, 1.4426950216293334961 ;  /* 0x3fb8aa3bc86c7820 */ /* 0x000fe20000400000 */
[----:B------:R-:W-:Y:S02]  /*7660*/  FMUL R109, R202, 1.4426950216293334961 ;  /* 0x3fb8aa3bca6d7820 */ /* 0x000fe40000400000 */
[----:B------:R2:W-:Y:S01]  /*7670*/  MUFU.EX2 R157, R88 ;  /* 0x00000058009d7308 */ /* 0x0005e20000000800 */
[--C-:B------:R-:W-:Y:S01]  /*7680*/  FADD R201, R201, -R151.reuse ;  /* 0x80000097c9c97221 */ /* 0x100fe20000000000 */
[----:B------:R-:W-:Y:S01]  /*7690*/  FADD R203, R203, -R151 ;  /* 0x80000097cbcb7221 */ /* 0x000fe20000000000 */
[----:B0-----:R-:W-:Y:S01]  /*76a0*/  F2FP.SATFINITE.E4M3.F32.PACK_AB_MERGE_C R89, R101, R100, RZ ;  /* 0x000000646559723e */ /* 0x001fe200048070ff */
[----:B------:R-:W-:-:S04]  /*76b0*/  FMUL R93, R93, 1.4426950216293334961 ;  /* 0x3fb8aa3b5d5d7820 */ /* 0x000fc80000400000 */
[----:B------:R0:W-:Y:S01]  /*76c0*/  MUFU.EX2 R183, R92 ;  /* 0x0000005c00b77308 */ /* 0x0001e20000000800 */
[----:B--2---:R-:W-:Y:S01]  /*76d0*/  FADD R88, R95, -R151 ;  /* 0x800000975f587221 */ /* 0x004fe20000000000 */
[--C-:B------:R-:W-:Y:S01]  /*76e0*/  FADD R111, R207, -R98.reuse ;  /* 0x80000062cf6f7221 */ /* 0x100fe20000000000 */
[----:B------:R-:W-:Y:S01]  /*76f0*/  FADD R113, R205, -R98 ;  /* 0x80000062cd717221 */ /* 0x000fe20000000000 */
[----:B------:R-:W-:Y:S01]  /*7700*/  FMUL R175, R201, 1.4426950216293334961 ;  /* 0x3fb8aa3bc9af7820 */ /* 0x000fe20000400000 */
[----:B------:R-:W-:Y:S01]  /*7710*/  FMUL R88, R88, 1.4426950216293334961 ;  /* 0x3fb8aa3b58587820 */ /* 0x000fe20000400000 */
[----:B0-----:R-:W-:Y:S01]  /*7720*/  F2FP.SATFINITE.E4M3.F32.PACK_AB_MERGE_C R92, R97, R96, RZ ;  /* 0x00000060615c723e */ /* 0x001fe200048070ff */
[----:B------:R-:W-:Y:S01]  /*7730*/  FMUL R177, R203, 1.4426950216293334961 ;  /* 0x3fb8aa3bcbb17820 */ /* 0x000fe20000400000 */
[----:B---3--:R-:W-:Y:S01]  /*7740*/  LOP3.LUT P6, RZ, R199, 0x1, RZ, 0xc0, !PT ;  /* 0x00000001c7ff7812 */ /* 0x008fe200078cc0ff */
[----:B------:R0:W-:Y:S01]  /*7750*/  MUFU.EX2 R185, R93 ;  /* 0x0000005d00b97308 */ /* 0x0001e20000000800 */
[----:B------:R-:W-:-:S02]  /*7760*/  F2FP.SATFINITE.E4M3.F32.PACK_AB_MERGE_C R92, R106, R105, R92 ;  /* 0x000000696a5c723e */ /* 0x000fc4000480705c */
[----:B-1----:R-:W-:Y:S01]  /*7770*/  F2FP.SATFINITE.E4M3.F32.PACK_AB_MERGE_C R89, R112, R104, R89 ;  /* 0x000000687059723e */ /* 0x002fe20004807059 */
[----:B------:R-:W-:Y:S01]  /*7780*/  FMUL R111, R111, 1.4426950216293334961 ;  /* 0x3fb8aa3b6f6f7820 */ /* 0x000fe20000400000 */
[----:B------:R-:W-:Y:S01]  /*7790*/  FMUL R113, R113, 1.4426950216293334961 ;  /* 0x3fb8aa3b71717820 */ /* 0x000fe20000400000 */
[----:B------:R-:W-:Y:S02]  /*77a0*/  FMUL R145, R210, 1.4426950216293334961 ;  /* 0x3fb8aa3bd2917820 */ /* 0x000fe40000400000 */
[----:B------:R-:W-:Y:S01]  /*77b0*/  MUFU.EX2 R103, R103 ;  /* 0x0000006700677308 */ /* 0x000fe20000000800 */
[--C-:B0-----:R-:W-:Y:S01]  /*77c0*/  FADD R93, R115, -R151.reuse ;  /* 0x80000097735d7221 */ /* 0x101fe20000000000 */
[----:B------:R-:W-:Y:S01]  /*77d0*/  FMUL R147, R208, 1.4426950216293334961 ;  /* 0x3fb8aa3bd0937820 */ /* 0x000fe20000400000 */
[--C-:B------:R-:W-:Y:S01]  /*77e0*/  FADD R204, R204, -R151.reuse ;  /* 0x80000097cccc7221 */ /* 0x100fe20000000000 */
[----:B------:R-:W-:-:S04]  /*77f0*/  FADD R206, R206, -R151 ;  /* 0x80000097cece7221 */ /* 0x000fc80000000000 */
[----:B------:R-:W-:Y:S01]  /*7800*/  MUFU.EX2 R107, R107 ;  /* 0x0000006b006b7308 */ /* 0x000fe20000000800 */
[----:B------:R-:W-:Y:S01]  /*7810*/  FMUL R149, R209, 1.4426950216293334961 ;  /* 0x3fb8aa3bd1957820 */ /* 0x000fe20000400000 */
[----:B------:R-:W-:Y:S01]  /*7820*/  FMUL R153, R212, 1.4426950216293334961 ;  /* 0x3fb8aa3bd4997820 */ /* 0x000fe20000400000 */
[----:B------:R-:W-:Y:S01]  /*7830*/  FMUL R155, R211, 1.4426950216293334961 ;  /* 0x3fb8aa3bd39b7820 */ /* 0x000fe20000400000 */
[----:B------:R-:W-:-:S04]  /*7840*/  FADD R187, R138, -R151 ;  /* 0x800000978abb7221 */ /* 0x000fc80000000000 */
[----:B------:R-:W-:Y:S01]  /*7850*/  MUFU.EX2 R108, R108 ;  /* 0x0000006c006c7308 */ /* 0x000fe20000000800 */
[----:B------:R-:W-:Y:S01]  /*7860*/  FMUL R213, R213, 1.4426950216293334961 ;  /* 0x3fb8aa3bd5d57820 */ /* 0x000fe20000400000 */
[----:B------:R-:W-:-:S06]  /*7870*/  FMUL R179, R204, 1.4426950216293334961 ;  /* 0x3fb8aa3bccb37820 */ /* 0x000fcc0000400000 */
[----:B------:R-:W0:Y:S01]  /*7880*/  MUFU.EX2 R109, R109 ;  /* 0x0000006d006d7308 */ /* 0x000e220000000800 */
[----:B------:R-:W-:-:S07]  /*7890*/  FMUL R181, R206, 1.4426950216293334961 ;  /* 0x3fb8aa3bceb57820 */ /* 0x000fce0000400000 */
[----:B------:R1:W-:Y:S01]  /*78a0*/  MUFU.EX2 R115, R88 ;  /* 0x0000005800737308 */ /* 0x0003e20000000800 */
[----:B------:R-:W-:Y:S01]  /*78b0*/  FMUL R187, R187, 1.4426950216293334961 ;  /* 0x3fb8aa3bbbbb7820 */ /* 0x000fe20000400000 */
[----:B-1----:R-:W-:-:S06]  /*78c0*/  SEL R88, R92, R89, !P6 ;  /* 0x000000595c587207 */ /* 0x002fcc0007000000 */
[----:B------:R-:W-:Y:S01]  /*78d0*/  MUFU.EX2 R173, R173 ;  /* 0x000000ad00ad7308 */ /* 0x000fe20000000800 */
[----:B------:R-:W-:Y:S01]  /*78e0*/  SEL R92, R89, R92, !P6 ;  /* 0x0000005c595c7207 */ /* 0x000fe20007000000 */
[----:B------:R-:W-:-:S06]  /*78f0*/  FADD R89, R117, -R151 ;  /* 0x8000009775597221 */ /* 0x000fcc0000000000 */
[----:B------:R-:W-:Y:S01]  /*7900*/  MUFU.EX2 R175, R175 ;  /* 0x000000af00af7308 */ /* 0x000fe20000000800 */
[----:B------:R-:W-:Y:S01]  /*7910*/  FMUL R138, R89, 1.4426950216293334961 ;  /* 0x3fb8aa3b598a7820 */ /* 0x000fe20000400000 */
[----:B------:R-:W-:-:S06]  /*7920*/  FMUL R93, R93, 1.4426950216293334961 ;  /* 0x3fb8aa3b5d5d7820 */ /* 0x000fcc0000400000 */
[----:B------:R-:W1:Y:S08]  /*7930*/  MUFU.EX2 R177, R177 ;  /* 0x000000b100b17308 */ /* 0x000e700000000800 */
[----:B------:R-:W-:Y:S08]  /*7940*/  MUFU.EX2 R111, R111 ;  /* 0x0000006f006f7308 */ /* 0x000ff00000000800 */
[----:B------:R-:W2:Y:S08]  /*7950*/  MUFU.EX2 R113, R113 ;  /* 0x0000007100717308 */ /* 0x000eb00000000800 */
[----:B------:R-:W-:Y:S08]  /*7960*/  MUFU.EX2 R145, R145 ;  /* 0x0000009100917308 */ /* 0x000ff00000000800 */
[----:B------:R-:W3:Y:S01]  /*7970*/  MUFU.EX2 R147, R147 ;  /* 0x0000009300937308 */ /* 0x000ee20000000800 */
[----:B0-----:R-:W-:-:S07]  /*7980*/  F2FP.SATFINITE.E4M3.F32.PACK_AB_MERGE_C R95, R109, R108, RZ ;  /* 0x0000006c6d5f723e */ /* 0x001fce00048070ff */
[----:B------:R-:W-:Y:S08]  /*7990*/  MUFU.EX2 R149, R149 ;  /* 0x0000009500957308 */ /* 0x000ff00000000800 */
[----:B------:R-:W0:Y:S08]  /*79a0*/  MUFU.EX2 R153, R153 ;  /* 0x0000009900997308 */ /* 0x000e300000000800 */
[----:B------:R-:W-:Y:S08]  /*79b0*/  MUFU.EX2 R155, R155 ;  /* 0x0000009b009b7308 */ /* 0x000ff00000000800 */
[----:B------:R-:W5:Y:S08]  /*79c0*/  MUFU.EX2 R110, R213 ;  /* 0x000000d5006e7308 */ /* 0x000f700000000800 */
[----:B------:R-:W-:Y:S08]  /*79d0*/  MUFU.EX2 R179, R179 ;  /* 0x000000b300b37308 */ /* 0x000ff00000000800 */
[----:B------:R-:W5:Y:S01]  /*79e0*/  MUFU.EX2 R181, R181 ;  /* 0x000000b500b57308 */ /* 0x000f620000000800 */
[----:B-1----:R-:W-:-:S07]  /*79f0*/  F2FP.SATFINITE.E4M3.F32.PACK_AB_MERGE_C R95, R177, R175, R95 ;  /* 0x000000afb15f723e */ /* 0x002fce000480705f */
[----:B------:R1:W5:Y:S08]  /*7a00*/  MUFU.EX2 R117, R93 ;  /* 0x0000005d00757308 */ /* 0x0003700000000800 */
[----:B------:R-:W-:Y:S01]  /*7a10*/  MUFU.EX2 R138, R138 ;  /* 0x0000008a008a7308 */ /* 0x000fe20000000800 */
[----:B-1----:R-:W-:-:S07]  /*7a20*/  F2FP.SATFINITE.E4M3.F32.PACK_AB_MERGE_C R93, R107, R103, RZ ;  /* 0x000000676b5d723e */ /* 0x002fce00048070ff */
[----:B------:R-:W1:Y:S01]  /*7a30*/  MUFU.EX2 R187, R187 ;  /* 0x000000bb00bb7308 */ /* 0x000e620000000800 */
[----:B------:R-:W-:Y:S02]  /*7a40*/  F2FP.SATFINITE.E4M3.F32.PACK_AB_MERGE_C R93, R173, R157, R93 ;  /* 0x0000009dad5d723e */ /* 0x000fe4000480705d */
[----:B--2---:R-:W-:Y:S02]  /*7a50*/  F2FP.SATFINITE.E4M3.F32.PACK_AB_MERGE_C R197, R113, R111, RZ ;  /* 0x0000006f71c5723e */ /* 0x004fe400048070ff */
[----:B------:R-:W-:Y:S02]  /*7a60*/  SEL R89, R93, R95, !P6 ;  /* 0x0000005f5d597207 */ /* 0x000fe40007000000 */
[----:B---3--:R-:W-:Y:S02]  /*7a70*/  F2FP.SATFINITE.E4M3.F32.PACK_AB_MERGE_C R189, R147, R145, RZ ;  /* 0x0000009193bd723e */ /* 0x008fe400048070ff */
[----:B------:R-:W-:Y:S02]  /*7a80*/  SEL R93, R95, R93, !P6 ;  /* 0x0000005d5f5d7207 */ /* 0x000fe40007000000 */
[----:B0-----:R-:W-:-:S02]  /*7a90*/  F2FP.SATFINITE.E4M3.F32.PACK_AB_MERGE_C R95, R153, R149, RZ ;  /* 0x00000095995f723e */ /* 0x001fc400048070ff */
[----:B-----5:R-:W-:Y:S02]  /*7aa0*/  F2FP.SATFINITE.E4M3.F32.PACK_AB_MERGE_C R193, R110, R155, RZ ;  /* 0x0000009b6ec1723e */ /* 0x020fe400048070ff */
[----:B------:R-:W-:Y:S02]  /*7ab0*/  F2FP.SATFINITE.E4M3.F32.PACK_AB_MERGE_C R197, R181, R179, R197 ;  /* 0x000000b3b5c5723e */ /* 0x000fe400048070c5 */
[----:B------:R-:W-:Y:S02]  /*7ac0*/  F2FP.SATFINITE.E4M3.F32.PACK_AB_MERGE_C R189, R185, R183, R189 ;  /* 0x000000b7b9bd723e */ /* 0x000fe400048070bd */
[----:B------:R-:W-:Y:S02]  /*7ad0*/  F2FP.SATFINITE.E4M3.F32.PACK_AB_MERGE_C R95, R117, R115, R95 ;  /* 0x00000073755f723e */ /* 0x000fe4000480705f */
[----:B-1----:R-:W-:Y:S02]  /*7ae0*/  F2FP.SATFINITE.E4M3.F32.PACK_AB_MERGE_C R193, R187, R138, R193 ;  /* 0x0000008abbc1723e */ /* 0x002fe400048070c1 */
[----:B------:R-:W-:-:S02]  /*7af0*/  LOP3.LUT R195, R122, 0x1, RZ, 0x3c, !PT ;  /* 0x000000017ac37812 */ /* 0x000fc400078e3cff */
[----:B------:R-:W-:Y:S02]  /*7b00*/  SEL R191, R197, R189, !P6 ;  /* 0x000000bdc5bf7207 */ /* 0x000fe40007000000 */
[----:B------:R-:W-:Y:S01]  /*7b10*/  SEL R197, R189, R197, !P6 ;  /* 0x000000c5bdc57207 */ /* 0x000fe20007000000 */
[----:B------:R-:W-:Y:S01]  /*7b20*/  STS.U8 [R21+UR5+0x7e00], R94 ;  /* 0x007e005e15007988 */ /* 0x000fe20008000005 */
[----:B------:R-:W-:Y:S02]  /*7b30*/  SEL R189, R95, R193, !P6 ;  /* 0x000000c15fbd7207 */ /* 0x000fe40007000000 */
[----:B------:R-:W-:Y:S01]  /*7b40*/  SEL R95, R193, R95, !P6 ;  /* 0x0000005fc15f7207 */ /* 0x000fe20007000000 */
[----:B------:R0:W-:Y:S04]  /*7b50*/  SHFL.IDX PT, R94, R88, R122, 0x1f ;  /* 0x00001f7a585e7589 */ /* 0x0001e800000e0000 */
[----:B------:R-:W1:Y:S04]  /*7b60*/  SHFL.IDX PT, R193, R92, R195, 0x1f ;  /* 0x00001fc35cc17589 */ /* 0x000e6800000e0000 */
[----:B------:R-:W-:Y:S04]  /*7b70*/  STS.U8 [R21+UR5+0x7a00], R102 ;  /* 0x007a006615007988 */ /* 0x000fe80008000005 */
[----:B------:R-:W-:Y:S04]  /*7b80*/  SHFL.IDX PT, R92, R93, R195, 0x1f ;  /* 0x00001fc35d5c7589 */ /* 0x000fe800000e0000 */
[----:B------:R1:W2:Y:S04]  /*7b90*/  SHFL.IDX PT, R102, R89, R122, 0x1f ;  /* 0x00001f7a59667589 */ /* 0x0002a800000e0000 */
        /* <DEDUP_REMOVED lines=60> */
[----:B------:R5:W-:Y:S04]  /*7f60*/  STS.U8 [R9+UR5+0x7d00], R91 ;  /* 0x007d005b09007988 */ /* 0x000be80008000005 */
[----:B----4-:R-:W-:Y:S01]  /*7f70*/  STS.U8 [R9+UR5+0x7f00], R143 ;  /* 0x007f008f09007988 */ /* 0x010fe20008000005 */
[----:B------:R4:W-:Y:S06]  /*7f80*/  MEMBAR.ALL.CTA ;  /* 0x0000000000007992 */ /* 0x0009ec0000008000 */
[----:B----4-:R-:W4:Y:S01]  /*7f90*/  FENCE.VIEW.ASYNC.S ;  /* 0x00000000000073c6 */ /* 0x010f220000000000 */
[----:B0-----:R-:W-:-:S04]  /*7fa0*/  FADD R88, -R98, R120 ;  /* 0x0000007862587221 */ /* 0x001fc80000000100 */
[----:B------:R-:W-:Y:S01]  /*7fb0*/  FMUL R88, R88, 1.4426950216293334961 ;  /* 0x3fb8aa3b58587820 */ /* 0x000fe20000400000 */
[----:B-1----:R-:W-:-:S03]  /*7fc0*/  PRMT R89, R94, R22, R193 ;  /* 0x000000165e597216 */ /* 0x002fc600000000c1 */
[----:B---3--:R0:W1:Y:S01]  /*7fd0*/  MUFU.EX2 R99, R88 ;  /* 0x0000005800637308 */ /* 0x0080620000000800 */
[----:B------:R-:W-:Y:S01]  /*7fe0*/  SHF.R.U32.HI R199, RZ, 0x5, R199 ;  /* 0x00000005ffc77819 */ /* 0x000fe200000116c7 */
[----:B----4-:R-:W-:Y:S01]  /*7ff0*/  SHFL.IDX PT, R93, R197, R195, 0x1f ;  /* 0x00001fc3c55d7589 */ /* 0x010fe200000e0000 */
[CCC-:B--2---:R-:W-:Y:S02]  /*8000*/  PRMT R90, R102.reuse, R23.reuse, R92.reuse ;  /* 0x00000017665a7216 */ /* 0x1c4fe4000000005c */
[----:B-----5:R-:W-:Y:S02]  /*8010*/  PRMT R91, R102, R22, R92 ;  /* 0x00000016665b7216 */ /* 0x020fe4000000005c */
[----:B0-----:R-:W-:Y:S01]  /*8020*/  PRMT R88, R94, R23, R193 ;  /* 0x000000175e587216 */ /* 0x001fe200000000c1 */
[----:B------:R-:W-:Y:S01]  /*8030*/  FADD R94, -R151, R137 ;  /* 0x00000089975e7221 */ /* 0x000fe20000000100 */
[----:B------:R-:W-:Y:S01]  /*8040*/  SHFL.IDX PT, R95, R95, R195, 0x1f ;  /* 0x00001fc35f5f7589 */ /* 0x000fe200000e0000 */
[----:B------:R-:W-:-:S02]  /*8050*/  R2UR UR41, R199 ;  /* 0x00000000c72972ca */ /* 0x000fc400000e0000 */
[----:B------:R-:W-:Y:S01]  /*8060*/  FMUL R102, R94, 1.4426950216293334961 ;  /* 0x3fb8aa3b5e667820 */ /* 0x000fe20000400000 */
[----:B------:R-:W0:Y:S04]  /*8070*/  SHFL.IDX PT, R191, R191, R122, 0x1f ;  /* 0x00001f7abfbf7589 */ /* 0x000e2800000e0000 */
[----:B------:R-:W2:Y:S01]  /*8080*/  SHFL.IDX PT, R189, R189, R122, 0x1f ;  /* 0x00001f7abdbd7589 */ /* 0x000ea200000e0000 */
[----:B------:R-:W3:Y:S05]  /*8090*/  MUFU.EX2 R102, R102 ;  /* 0x0000006600667308 */ /* 0x000eea0000000800 */
[----:B------:R-:W-:-:S02]  /*80a0*/  USHF.L.U32 UR38, UR41, 0x7, URZ ;  /* 0x0000000729267899 */ /* 0x000fc4000800063f */
[----:B------:R-:W-:Y:S02]  /*80b0*/  UIADD3 UR41, UR5, 0x4000, URZ ;  /* 0x0000400005297890 */ /* 0x000fe4000fffe03f */
[----:B------:R-:W-:Y:S01]  /*80c0*/  ULOP3.LUT UR38, UR38, 0x200, URZ, 0xc0, !UPT ;  /* 0x0000020026267892 */ /* 0x000fe2000f8ec03f */
[-C--:B-1----:R-:W-:Y:S01]  /*80d0*/  FMUL R26, R26, R99.reuse ;  /* 0x000000631a1a7220 */ /* 0x082fe20000400000 */
[-C--:B------:R-:W-:Y:S01]  /*80e0*/  FMUL R27, R27, R99.reuse ;  /* 0x000000631b1b7220 */ /* 0x080fe20000400000 */
[-C--:B------:R-:W-:Y:S01]  /*80f0*/  FMUL R30, R30, R99.reuse ;  /* 0x000000631e1e7220 */ /* 0x080fe20000400000 */
[----:B------:R-:W-:Y:S01]  /*8100*/  ULEA.HI UR38, UR41, UR38, URZ, 0x1c ;  /* 0x0000002629267291 */ /* 0x000fe2000f8fe03f */
[-C--:B------:R-:W-:Y:S01]  /*8110*/  FMUL R31, R31, R99.reuse ;  /* 0x000000631f1f7220 */ /* 0x080fe20000400000 */
        /* <DEDUP_REMOVED lines=27> */
[----:B------:R-:W-:Y:S01]  /*82d0*/  FMUL R87, R87, R99 ;  /* 0x0000006357577220 */ /* 0x000fe20000400000 */
[-C--:B---3--:R-:W-:Y:S01]  /*82e0*/  FMUL R24, R24, R102.reuse ;  /* 0x0000006618187220 */ /* 0x088fe20000400000 */
        /* <DEDUP_REMOVED lines=31> */
[----:B0-----:R-:W-:-:S02]  /*84e0*/  PRMT R92, R191, R23, R93 ;  /* 0x00000017bf5c7216 */ /* 0x001fc4000000005d */
[----:B--2---:R-:W-:Y:S01]  /*84f0*/  PRMT R94, R189, R23, R95 ;  /* 0x00000017bd5e7216 */ /* 0x004fe2000000005f */
[----:B------:R-:W-:Y:S01]  /*8500*/  ULOP3.LUT UR38, UR38, 0x3fff, URZ, 0xc0, !UPT ;  /* 0x00003fff26267892 */ /* 0x000fe2000f8ec03f */
[-C--:B------:R-:W-:Y:S02]  /*8510*/  PRMT R93, R191, R22.reuse, R93 ;  /* 0x00000016bf5d7216 */ /* 0x080fe4000000005d */
[----:B------:R-:W-:Y:S01]  /*8520*/  PRMT R95, R189, R22, R95 ;  /* 0x00000016bd5f7216 */ /* 0x000fe2000000005f */
[----:B------:R-:W-:Y:S06]  /*8530*/  BAR.SYNC.DEFER_BLOCKING 0x0 ;  /* 0x0000000000007b1d */ /* 0x000fec0000010000 */
[----:B------:R-:W-:Y:S01]  /*8540*/  UMOV UR39, 0x80000020 ;  /* 0x8000002000277882 */ /* 0x000fe20000000000 */
[----:B------:R-:W-:-:S06]  /*8550*/  WARPGROUP.ARRIVE ;  /* 0x00000000000079c5 */ /* 0x000fcc0000000000 */
[----:B------:R-:W-:Y:S01]  /*8560*/  QGMMA.64x128x32.F32.E4M3.E4M3 R24, R88, gdesc[UR36], R24 ;  /* 0x01e0002458187df3 */ /* 0x000fe20008700818 */
[----:B------:R-:W-:Y:S01]  /*8570*/  FADD R96, R96, R97 ;  /* 0x0000006160607221 */ /* 0x000fe20000000000 */
[----:B------:R-:W-:Y:S01]  /*8580*/  FADD R105, R105, R106 ;  /* 0x0000006a69697221 */ /* 0x000fe20000000000 */
[----:B------:R-:W-:Y:S02]  /*8590*/  UMOV UR39, URZ ;  /* 0x0000003f00277c82 */ /* 0x000fe40008000000 */
[----:B------:R-:W-:Y:S01]  /*85a0*/  FADD R96, R100, R96 ;  /* 0x0000006064607221 */ /* 0x000fe20000000000 */
[----:B------:R-:W-:Y:S01]  /*85b0*/  FADD R105, R104, R105 ;  /* 0x0000006968697221 */ /* 0x000fe20000000000 */
[----:B------:R-:W-:Y:S01]  /*85c0*/  UMOV UR40, 0xfffffffe ;  /* 0xfffffffe00287882 */ /* 0x000fe20000000000 */
[----:B------:R-:W-:Y:S01]  /*85d0*/  UMOV UR41, 0x7fffffdf ;  /* 0x7fffffdf00297882 */ /* 0x000fe20000000000 */
[----:B------:R-:W-:Y:S01]  /*85e0*/  FADD R96, R101, R96 ;  /* 0x0000006065607221 */ /* 0x000fe20000000000 */
[----:B------:R-:W-:Y:S01]  /*85f0*/  UIADD3.64 UR38, UR38, -UR40, URZ ;  /* 0x8000002826267297 */ /* 0x000fe2000fffe03f */
[----:B------:R-:W-:-:S02]  /*8600*/  FADD R105, R112, R105 ;  /* 0x0000006970697221 */ /* 0x000fc40000000000 */
[----:B------:R-:W-:Y:S02]  /*8610*/  FADD R96, R103, R96 ;  /* 0x0000006067607221 */ /* 0x000fe40000000000 */
[----:B------:R-:W-:Y:S02]  /*8620*/  FADD R105, R157, R105 ;  /* 0x000000699d697221 */ /* 0x000fe40000000000 */
[----:B------:R-:W-:Y:S02]  /*8630*/  FADD R96, R107, R96 ;  /* 0x000000606b607221 */ /* 0x000fe40000000000 */
[----:B------:R-:W-:Y:S02]  /*8640*/  FADD R105, R173, R105 ;  /* 0x00000069ad697221 */ /* 0x000fe40000000000 */
[----:B------:R-:W-:Y:S02]  /*8650*/  FADD R96, R108, R96 ;  /* 0x000000606c607221 */ /* 0x000fe40000000000 */
        /* <DEDUP_REMOVED lines=18> */
[----:B------:R-:W-:Y:S01]  /*8780*/  FADD R138, R187, R138 ;  /* 0x0000008abb8a7221 */ /* 0x000fe20000000000 */
[----:B------:R-:W-:Y:S03]  /*8790*/  QGMMA.64x128x32.F32.E4M3.E4M3 R24, R92, gdesc[UR36], R24, gsb0 ;  /* 0x01e000245c187df3 */ /* 0x000fe60008000818 */
[----:B------:R-:W0:Y:S01]  /*87a0*/  S2R R120, SR_CTAID.X ;  /* 0x0000000000787919 */ /* 0x000e220000002500 */
[----:B------:R-:W1:Y:S04]  /*87b0*/  SHFL.BFLY PT, R96, R155, 0x2, 0x1f ;  /* 0x0c401f009b607f89 */ /* 0x000e6800000e0000 */
[----:B------:R-:W2:Y:S01]  /*87c0*/  SHFL.BFLY PT, R97, R138, 0x2, 0x1f ;  /* 0x0c401f008a617f89 */ /* 0x000ea200000e0000 */
[----:B------:R-:W-:-:S04]  /*87d0*/  UIADD3 UR61, UP0, UR61, 0x40, URZ ;  /* 0x000000403d3d7890 */ /* 0x000fc8000ff1e03f */
[----:B------:R-:W-:Y:S01]  /*87e0*/  UIADD3.X UR60, URZ, UR60, URZ, UP0, !UPT ;  /* 0x0000003c3f3c7290 */ /* 0x000fe200087fe43f */
[----:B-1----:R-:W-:Y:S01]  /*87f0*/  FADD R96, R155, R96 ;  /* 0x000000609b607221 */ /* 0x002fe20000000000 */
[----:B--2---:R-:W-:-:S04]  /*8800*/  FADD R100, R138, R97 ;  /* 0x000000618a647221 */ /* 0x004fc80000000000 */
[----:B------:R-:W1:Y:S01]  /*8810*/  SHFL.BFLY PT, R103, R96, 0x1, 0x1f ;  /* 0x0c201f0060677f89 */ /* 0x000e6200000e0000 */
[----:B0-----:R-:W-:-:S03]  /*8820*/  IMAD.SHL.U32 R120, R120, 0x40, RZ ;  /* 0x0000004078787824 */ /* 0x001fc600078e00ff */
[----:B------:R-:W0:Y:S01]  /*8830*/  SHFL.BFLY PT, R101, R100, 0x1, 0x1f ;  /* 0x0c201f0064657f89 */ /* 0x000e2200000e0000 */
[----:B------:R-:W-:Y:S02]  /*8840*/  VIADD R120, R120, 0x40 ;  /* 0x0000004078787836 */ /* 0x000fe40000000000 */
[----:B------:R-:W-:-:S03]  /*8850*/  IMAD.U32 R97, RZ, RZ, UR60 ;  /* 0x0000003cff617e24 */ /* 0x000fc6000f8e00ff */
[----:B------:R-:W-:Y:S02]  /*8860*/  ISETP.LE.U32.AND P0, PT, R120, UR61, PT ;  /* 0x0000003d78007c0c */ /* 0x000fe4000bf03070 */
[----:B------:R-:W-:Y:S02]  /*8870*/  R2UR UR44, R198 ;  /* 0x00000000c62c72ca */ /* 0x000fe400000e0000 */
[----:B------:R-:W-:Y:S01]  /*8880*/  ISETP.GE.U32.AND.EX P0, PT, R97, RZ, PT, P0 ;  /* 0x000000ff6100720c */ /* 0x000fe20003f06100 */
[----:B------:R-:W-:Y:S02]  /*8890*/  IMAD R3, R139, 0x40, R3 ;  /* 0x000000408b037824 */ /* 0x000fe400078e0203 */
[----:B------:R-:W-:Y:S02]  /*88a0*/  IMAD.MOV.U32 R137, RZ, RZ, R151 ;  /* 0x000000ffff897224 */ /* 0x000fe400078e0097 */
[----:B------:R-:W-:Y:S02]  /*88b0*/  IMAD.MOV.U32 R120, RZ, RZ, R98 ;  /* 0x000000ffff787224 */ /* 0x000fe400078e0062 */
[----:B-1----:R-:W-:-:S04]  /*88c0*/  FADD R104, R96, R103 ;  /* 0x0000006760687221 */ /* 0x002fc80000000000 */
[----:B------:R-:W-:Y:S01]  /*88d0*/  ULEA UR4, UR44, UR4, 0x6 ;  /* 0x000000042c047291 */ /* 0x000fe2000f8e303f */
[----:B0-----:R-:W-:Y:S01]  /*88e0*/  FADD R101, R100, R101 ;  /* 0x0000006564657221 */ /* 0x001fe20000000000 */
[----:B------:R-:W-:-:S03]  /*88f0*/  FFMA R135, R99, R135, R104 ;  /* 0x0000008763877223 */ /* 0x000fc60000000068 */
[----:B------:R-:W-:Y:S01]  /*8900*/  FFMA R136, R102, R136, R101 ;  /* 0x0000008866887223 */ /* 0x000fe20000000065 */
[----:B------:R-:W-:Y:S02]  /*8910*/  WARPGROUP.DEPBAR.LE gsb0, 0x0 ;  /* 0x00008000000079c5 */ /* 0x000fe40000010000 */
[----:B------:R-:W-:Y:S05]  /*8920*/  @!P0 BRA `(.L_x_1) ;  /* 0xffffffac00608947 */ /* 0x000fea000383ffff */
.L_x_0:
[----:B------:R-:W0:Y:S01]  /*8930*/  S2R R150, SR_TID.X ;  /* 0x0000000000967919 */ /* 0x000e220000002100 */
[----:B------:R-:W-:Y:S02]  /*8940*/  IMAD.MOV.U32 R141, RZ, RZ, R135 ;  /* 0x000000ffff8d7224 */ /* 0x000fe400078e0087 */
[----:B------:R-:W-:Y:S01]  /*8950*/  FMUL R6, R83, 0.25 ;  /* 0x3e80000053067820 */ /* 0x000fe20000400000 */
[C---:B------:R-:W-:Y:S01]  /*8960*/  FSETP.GT.AND P1, PT, |R136|.reuse, 8.50705917302346158658e+37, PT ;  /* 0x7e8000008800780b */ /* 0x040fe20003f24200 */
[----:B------:R-:W-:Y:S01]  /*8970*/  FMUL R12, R25, 0.25 ;  /* 0x3e800000190c7820 */ /* 0x000fe20000400000 */
[----:B------:R-:W-:Y:S01]  /*8980*/  FSETP.GEU.AND P2, PT, R136, 1.175494350822287508e-38, PT ;  /* 0x008000008800780b */ /* 0x000fe20003f4e000 */
[----:B------:R-:W-:Y:S01]  /*8990*/  FMUL R133, R28, 0.25 ;  /* 0x3e8000001c857820 */ /* 0x000fe20000400000 */
[C---:B------:R-:W-:Y:S01]  /*89a0*/  FSETP.GT.AND P0, PT, |R141|.reuse, 8.50705917302346158658e+37, PT ;  /* 0x7e8000008d00780b */ /* 0x040fe20003f04200 */
[----:B------:R-:W-:Y:S01]  /*89b0*/  FMUL R139, R24, 0.25 ;  /* 0x3e800000188b7820 */ /* 0x000fe20000400000 */
[----:B------:R-:W-:Y:S01]  /*89c0*/  FSETP.GEU.AND P3, PT, R141, 1.175494350822287508e-38, PT ;  /* 0x008000008d00780b */ /* 0x000fe20003f6e000 */
[----:B------:R-:W-:Y:S01]  /*89d0*/  BAR.SYNC.DEFER_BLOCKING 0x0 ;  /* 0x0000000000007b1d */ /* 0x000fe20000010000 */
[----:B------:R-:W-:Y:S01]  /*89e0*/  FSEL R83, R6, R83, P0 ;  /* 0x0000005306537208 */ /* 0x000fe20000000000 */
[----:B------:R-:W-:Y:S01]  /*89f0*/  FMUL R6, R75, 0.25 ;  /* 0x3e8000004b067820 */ /* 0x000fe20000400000 */
[----:B------:R-:W-:-:S02]  /*8a00*/  FSETP.GEU.AND P4, PT, |R141|, 1.175494350822287508e-38, PT ;  /* 0x008000008d00780b */ /* 0x000fc40003f8e200 */
[----:B------:R-:W-:-:S03]  /*8a10*/  FSEL R10, RZ, -23, P3 ;  /* 0xc1b80000ff0a7808 */ /* 0x000fc60001800000 */
[----:B------:R-:W1:Y:S01]  /*8a20*/  S2UR UR11, SR_CTAID.Y ;  /* 0x00000000000b79c3 */ /* 0x000e620000002600 */
[----:B------:R-:W-:Y:S01]  /*8a30*/  FSEL R75, R6, R75, P0 ;  /* 0x0000004b064b7208 */ /* 0x000fe20000000000 */
[----:B------:R-:W-:Y:S01]  /*8a40*/  FMUL R6, R63, 0.25 ;  /* 0x3e8000003f067820 */ /* 0x000fe20000400000 */
[----:B------:R-:W-:Y:S01]  /*8a50*/  FSEL R25, R12, R25, P1 ;  /* 0x000000190c197208 */ /* 0x000fe20000800000 */
[----:B------:R-:W2:Y:S01]  /*8a60*/  S2R R148, SR_CTAID.X ;  /* 0x0000000000947919 */ /* 0x000ea20000002500 */
[----:B------:R-:W-:Y:S01]  /*8a70*/  FSEL R133, R133, R28, P1 ;  /* 0x0000001c85857208 */ /* 0x000fe20000800000 */
[----:B------:R-:W-:Y:S01]  /*8a80*/  ULDC.64 UR8, c[0x0][0x270] ;  /* 0x00009c0000087ab9 */ /* 0x000fe20000000a00 */
[----:B------:R-:W-:Y:S01]  /*8a90*/  FSEL R63, R6, R63, P0 ;  /* 0x0000003f063f7208 */ /* 0x000fe20000000000 */
[----:B------:R-:W-:Y:S01]  /*8aa0*/  FMUL R6, R55, 0.25 ;  /* 0x3e80000037067820 */ /* 0x000fe20000400000 */
[----:B------:R-:W-:Y:S01]  /*8ab0*/  FSEL R139, R139, R24, P1 ;  /* 0x000000188b8b7208 */ /* 0x000fe20000800000 */
[----:B------:R-:W-:Y:S01]  /*8ac0*/  @!P4 FMUL R83, R83, 16777216 ;  /* 0x4b8000005353c820 */ /* 0x000fe20000400000 */
[----:B------:R-:W-:Y:S01]  /*8ad0*/  @!P4 FMUL R75, R75, 16777216 ;  /* 0x4b8000004b4bc820 */ /* 0x000fe20000400000 */
[----:B------:R-:W-:Y:S01]  /*8ae0*/  @!P4 FMUL R63, R63, 16777216 ;  /* 0x4b8000003f3fc820 */ /* 0x000fe20000400000 */
[----:B------:R-:W-:Y:S01]  /*8af0*/  FSEL R55, R6, R55, P0 ;  /* 0x0000003706377208 */ /* 0x000fe20000000000 */
[----:B------:R-:W-:Y:S01]  /*8b00*/  FMUL R6, R43, 0.25 ;  /* 0x3e8000002b067820 */ /* 0x000fe20000400000 */
[C---:B0-----:R-:W-:Y:S01]  /*8b10*/  IMAD.SHL.U32 R2, R150.reuse, 0x800, RZ ;  /* 0x0000080096027824 */ /* 0x041fe200078e00ff */
[C---:B------:R-:W-:Y:S01]  /*8b20*/  LOP3.LUT R3, R150.reuse, 0x60, RZ, 0xc0, !PT ;  /* 0x0000006096037812 */ /* 0x040fe200078ec0ff */
[C---:B------:R-:W-:Y:S01]  /*8b30*/  IMAD.SHL.U32 R5, R150.reuse, 0x10, RZ ;  /* 0x0000001096057824 */ /* 0x040fe200078e00ff */
[C---:B------:R-:W-:Y:S01]  /*8b40*/  LOP3.LUT R4, R150.reuse, 0x1c, RZ, 0xc0, !PT ;  /* 0x0000001c96047812 */ /* 0x040fe200078ec0ff */
[----:B------:R-:W-:Y:S01]  /*8b50*/  IMAD.SHL.U32 R0, R150, 0x200, RZ ;  /* 0x0000020096007824 */ /* 0x000fe200078e00ff */
[----:B------:R-:W-:Y:S01]  /*8b60*/  LOP3.LUT R2, R2, 0x3000, RZ, 0xc0, !PT ;  /* 0x0000300002027812 */ /* 0x000fe200078ec0ff */
[----:B------:R-:W-:Y:S01]  /*8b70*/  @!P4 FMUL R55, R55, 16777216 ;  /* 0x4b8000003737c820 */ /* 0x000fe20000400000 */
[----:B------:R-:W-:Y:S01]  /*8b80*/  LOP3.LUT R7, R150, 0x3, RZ, 0xc0, !PT ;  /* 0x0000000396077812 */ /* 0x000fe200078ec0ff */
[----:B------:R-:W-:Y:S01]  /*8b90*/  IMAD R3, R3, 0x2, R4 ;  /* 0x0000000203037824 */ /* 0x000fe200078e0204 */
[----:B------:R-:W-:-:S02]  /*8ba0*/  LOP3.LUT R2, R2, 0x7f0, R5, 0xf8, !PT ;  /* 0x000007f002027812 */ /* 0x000fc400078ef805 */
[----:B------:R-:W-:Y:S01]  /*8bb0*/  LOP3.LUT R5, R150, 0x80, RZ, 0xc0, !PT ;  /* 0x0000008096057812 */ /* 0x000fe200078ec0ff */
[----:B------:R-:W-:Y:S01]  /*8bc0*/  IMAD.SHL.U32 R3, R3, 0x4, RZ ;  /* 0x0000000403037824 */ /* 0x000fe200078e00ff */
[----:B------:R-:W-:Y:S02]  /*8bd0*/  SHF.R.U32.HI R4, RZ, 0x1, R150 ;  /* 0x00000001ff047819 */ /* 0x000fe40000011696 */
[----:B------:R-:W-:Y:S01]  /*8be0*/  R2UR UR10, R5 ;  /* 0x00000000050a72ca */ /* 0x000fe200000e0000 */
[----:B------:R-:W-:Y:S01]  /*8bf0*/  FMUL R5, R86, 0.25 ;  /* 0x3e80000056057820 */ /* 0x000fe20000400000 */
[----:B------:R-:W-:Y:S01]  /*8c00*/  LOP3.LUT R9, R4, 0x4, RZ, 0xc0, !PT ;  /* 0x0000000404097812 */ /* 0x000fe200078ec0ff */
[----:B------:R-:W-:Y:S01]  /*8c10*/  FMUL R4, R87, 0.25 ;  /* 0x3e80000057047820 */ /* 0x000fe20000400000 */
[----:B------:R-:W-:Y:S01]  /*8c20*/  LOP3.LUT R0, R0, 0x3000, RZ, 0xc0, !PT ;  /* 0x0000300000007812 */ /* 0x000fe200078ec0ff */
[----:B--2---:R-:W-:Y:S01]  /*8c30*/  IMAD.SHL.U32 R148, R148, 0x40, RZ ;  /* 0x0000004094947824 */ /* 0x004fe200078e00ff */
[----:B------:R-:W-:Y:S01]  /*8c40*/  FSEL R13, R5, R86, P0 ;  /* 0x00000056050d7208 */ /* 0x000fe20000000000 */
[----:B------:R-:W-:Y:S01]  /*8c50*/  FMUL R5, R78, 0.25 ;  /* 0x3e8000004e057820 */ /* 0x000fe20000400000 */
[----:B------:R-:W-:Y:S01]  /*8c60*/  FSEL R87, R4, R87, P0 ;  /* 0x0000005704577208 */ /* 0x000fe20000000000 */
[----:B------:R-:W-:Y:S01]  /*8c70*/  FMUL R4, R79, 0.25 ;  /* 0x3e8000004f047820 */ /* 0x000fe20000400000 */
[----:B------:R-:W-:-:S02]  /*8c80*/  IMAD R0, R7, 0x20, R0 ;  /* 0x0000002007007824 */ /* 0x000fc400078e0200 */
[----:B------:R-:W-:Y:S01]  /*8c90*/  FMUL R7, R82, 0.25 ;  /* 0x3e80000052077820 */ /* 0x000fe20000400000 */
[----:B------:R-:W-:Y:S01]  /*8ca0*/  FSEL R21, R5, R78, P0 ;  /* 0x0000004e05157208 */ /* 0x000fe20000000000 */
        /* <DEDUP_REMOVED lines=21> */
[----:B------:R-:W-:Y:S01]  /*8e00*/  LOP3.LUT R3, R0, R3, RZ, 0x3c, !PT ;  /* 0x0000000300037212 */ /* 0x000fe200078e3cff */
[----:B------:R-:W-:Y:S01]  /*8e10*/  IMAD.SHL.U32 R0, R150, 0x4, RZ ;  /* 0x0000000496007824 */ /* 0x000fe200078e00ff */
[----:B------:R-:W-:Y:S01]  /*8e20*/  FSEL R119, R5, R38, P0 ;  /* 0x0000002605777208 */ /* 0x000fe20000000000 */
[----:B------:R-:W-:Y:S01]  /*8e30*/  FMUL R5, R84, 0.25 ;  /* 0x3e80000054057820 */ /* 0x000fe20000400000 */
[----:B------:R-:W-:Y:S01]  /*8e40*/  FSEL R99, R7, R54, P0 ;  /* 0x0000003607637208 */ /* 0x000fe20000000000 */
[----:B------:R-:W-:Y:S01]  /*8e50*/  FMUL R7, R46, 0.25 ;  /* 0x3e8000002e077820 */ /* 0x000fe20000400000 */
[----:B------:R-:W-:Y:S01]  /*8e60*/  FSEL R117, R4, R39, P0 ;  /* 0x0000002704757208 */ /* 0x000fe20000000000 */
[----:B------:R-:W-:Y:S01]  /*8e70*/  FMUL R4, R85, 0.25 ;  /* 0x3e80000055047820 */ /* 0x000fe20000400000 */
[----:B------:R-:W-:Y:S01]  /*8e80*/  LOP3.LUT R8, R150, 0x7, RZ, 0xc0, !PT ;  /* 0x0000000796087812 */ /* 0x000fe200078ec0ff */
[----:B------:R-:W-:Y:S01]  /*8e90*/  @!P4 FMUL R87, R87, 16777216 ;  /* 0x4b8000005757c820 */ /* 0x000fe20000400000 */
[----:B------:R-:W-:Y:S01]  /*8ea0*/  FSEL R111, R6, R43, P0 ;  /* 0x0000002b066f7208 */ /* 0x000fe20000000000 */
[----:B------:R-:W-:Y:S01]  /*8eb0*/  FMUL R6, R35, 0.25 ;  /* 0x3e80000023067820 */ /* 0x000fe20000400000 */
[----:B------:R-:W-:Y:S01]  /*8ec0*/  LOP3.LUT R0, R0, 0xc0, RZ, 0xc0, !PT ;  /* 0x000000c000007812 */ /* 0x000fe200078ec0ff */
[----:B------:R-:W-:Y:S01]  /*8ed0*/  @!P4 FMUL R13, R13, 16777216 ;  /* 0x4b8000000d0dc820 */ /* 0x000fe20000400000 */
[----:B------:R-:W-:Y:S01]  /*8ee0*/  LEA R8, R8, UR5, 0x3 ;  /* 0x0000000508087c11 */ /* 0x000fe2000f8e18ff */
[----:B------:R-:W-:Y:S01]  /*8ef0*/  @!P4 FMUL R17, R17, 16777216 ;  /* 0x4b8000001111c820 */ /* 0x000fe20000400000 */
[----:B------:R-:W-:Y:S01]  /*8f00*/  FSEL R15, R5, R84, P1 ;  /* 0x00000054050f7208 */ /* 0x000fe20000800000 */
[----:B------:R-:W-:Y:S01]  /*8f10*/  FMUL R5, R80, 0.25 ;  /* 0x3e80000050057820 */ /* 0x000fe20000400000 */
[----:B------:R-:W-:Y:S01]  /*8f20*/  FSEL R107, R7, R46, P0 ;  /* 0x0000002e076b7208 */ /* 0x000fe20000000000 */
[----:B------:R-:W-:Y:S01]  /*8f30*/  FMUL R7, R34, 0.25 ;  /* 0x3e80000022077820 */ /* 0x000fe20000400000 */
[----:B------:R-:W-:Y:S01]  /*8f40*/  FSEL R85, R4, R85, P1 ;  /* 0x0000005504557208 */ /* 0x000fe20000800000 */
[----:B------:R-:W-:Y:S01]  /*8f50*/  FMUL R4, R81, 0.25 ;  /* 0x3e80000051047820 */ /* 0x000fe20000400000 */
[----:B------:R-:W-:Y:S01]  /*8f60*/  IADD3 R0, R9, R8, R0 ;  /* 0x0000000809007210 */ /* 0x000fe20007ffe000 */
        /* <DEDUP_REMOVED lines=49> */
[----:B------:R-:W-:Y:S01]  /*9280*/  FMUL R5, R136, 8388608 ;  /* 0x4b00000088057820 */ /* 0x000fe20000400000 */
        /* <DEDUP_REMOVED lines=10> */
[----:B------:R-:W-:Y:S01]  /*9330*/  FSEL R5, R5, R136, !P2 ;  /* 0x0000008805057208 */ /* 0x000fe20005000000 */
[----:B------:R-:W-:Y:S01]  /*9340*/  @!P4 FMUL R79, R79, 16777216 ;  /* 0x4b8000004f4fc820 */ /* 0x000fe20000400000 */
[----:B------:R-:W-:Y:S01]  /*9350*/  FSEL R103, R7, R48, P1 ;  /* 0x0000003007677208 */ /* 0x000fe20000800000 */
[----:B------:R-:W-:Y:S01]  /*9360*/  FMUL R7, R36, 0.25 ;  /* 0x3e80000024077820 */ /* 0x000fe20000400000 */
[----:B------:R-:W-:Y:S01]  /*9370*/  FSEL R45, R6, R45, P1 ;  /* 0x0000002d062d7208 */ /* 0x000fe20000800000 */
[----:B------:R-:W-:Y:S01]  /*9380*/  FMUL R6, R37, 0.25 ;  /* 0x3e80000025067820 */ /* 0x000fe20000400000 */
[----:B------:R-:W-:Y:S01]  /*9390*/  FSEL R4, R4, R141, !P3 ;  /* 0x0000008d04047208 */ /* 0x000fe20005800000 */
[----:B------:R-:W-:Y:S01]  /*93a0*/  @P0 FMUL R141, R141, 0.25 ;  /* 0x3e8000008d8d0820 */ /* 0x000fe20000400000 */
[----:B------:R-:W-:Y:S01]  /*93b0*/  FSEL R33, R8, R33, P1 ;  /* 0x0000002108217208 */ /* 0x000fe20000800000 */
[----:B------:R-:W-:Y:S01]  /*93c0*/  VIADD R8, R5, 0xc0cafb0d ;  /* 0xc0cafb0d05087836 */ /* 0x000fe20000000000 */
[----:B------:R-:W-:Y:S01]  /*93d0*/  FSEL R109, R9, R44, P1 ;  /* 0x0000002c096d7208 */ /* 0x000fe20000800000 */
[----:B------:R-:W-:Y:S01]  /*93e0*/  VIADD R9, R4, 0xc0cafb0d ;  /* 0xc0cafb0d04097836 */ /* 0x000fe20000000000 */
[----:B------:R-:W-:Y:S01]  /*93f0*/  FSEL R37, R6, R37, P1 ;  /* 0x0000002506257208 */ /* 0x000fe20000800000 */
[----:B------:R-:W-:Y:S01]  /*9400*/  FMUL R6, R29, 0.25 ;  /* 0x3e8000001d067820 */ /* 0x000fe20000400000 */
[----:B------:R-:W-:Y:S01]  /*9410*/  FSEL R121, R7, R36, P1 ;  /* 0x0000002407797208 */ /* 0x000fe20000800000 */
[----:B------:R-:W-:Y:S01]  /*9420*/  FMUL R7, R32, 0.25 ;  /* 0x3e80000020077820 */ /* 0x000fe20000400000 */
[----:B------:R-:W-:Y:S01]  /*9430*/  LOP3.LUT R8, R8, 0xff800000, RZ, 0xc0, !PT ;  /* 0xff80000008087812 */ /* 0x000fe200078ec0ff */
[----:B------:R-:W-:Y:S01]  /*9440*/  @!P4 FMUL R141, R141, 16777216 ;  /* 0x4b8000008d8dc820 */ /* 0x000fe20000400000 */
[----:B------:R-:W-:Y:S01]  /*9450*/  LOP3.LUT R9, R9, 0xff800000, RZ, 0xc0, !PT ;  /* 0xff80000009097812 */ /* 0x000fe200078ec0ff */
[----:B------:R-:W-:Y:S01]  /*9460*/  @!P4 FMUL R21, R21, 16777216 ;  /* 0x4b8000001515c820 */ /* 0x000fe20000400000 */
[----:B------:R-:W-:Y:S01]  /*9470*/  FSEL R127, R7, R32, P1 ;  /* 0x00000020077f7208 */ /* 0x000fe20000800000 */
[----:B------:R-:W-:Y:S01]  /*9480*/  @!P4 FMUL R89, R89, 16777216 ;  /* 0x4b8000005959c820 */ /* 0x000fe20000400000 */
[----:B------:R-:W-:Y:S01]  /*9490*/  FSEL R29, R6, R29, P1 ;  /* 0x0000001d061d7208 */ /* 0x000fe20000800000 */
[----:B------:R-:W-:Y:S01]  /*94a0*/  @!P4 FMUL R71, R71, 16777216 ;  /* 0x4b8000004747c820 */ /* 0x000fe20000400000 */
[----:B------:R-:W-:Y:S01]  /*94b0*/  FSEL R7, RZ, -23, P2 ;  /* 0xc1b80000ff077808 */ /* 0x000fe20001000000 */
[----:B------:R-:W-:Y:S01]  /*94c0*/  @!P4 FMUL R91, R91, 16777216 ;  /* 0x4b8000005b5bc820 */ /* 0x000fe20000400000 */
[----:B------:R-:W-:Y:S01]  /*94d0*/  I2FP.F32.S32 R6, R8 ;  /* 0x0000000800067245 */ /* 0x000fe20000201400 */
[----:B------:R-:W-:Y:S01]  /*94e0*/  @!P4 FMUL R67, R67, 16777216 ;  /* 0x4b8000004343c820 */ /* 0x000fe20000400000 */
[----:B------:R-:W-:Y:S01]  /*94f0*/  I2FP.F32.S32 R11, R9 ;  /* 0x00000009000b7245 */ /* 0x000fe20000201400 */
[----:B------:R-:W-:Y:S01]  /*9500*/  @!P4 FMUL R93, R93, 16777216 ;  /* 0x4b8000005d5dc820 */ /* 0x000fe20000400000 */
[----:B------:R-:W-:Y:S01]  /*9510*/  FSETP.GEU.AND P2, PT, |R136|, 1.175494350822287508e-38, PT ;  /* 0x008000008800780b */ /* 0x000fe20003f4e200 */
[----:B------:R-:W-:Y:S01]  /*9520*/  FFMA.FTZ R7, R6, 1.1920928955078125e-07, R7 ;  /* 0x3400000006077823 */ /* 0x000fe20000010007 */
[----:B------:R-:W-:Y:S01]  /*9530*/  @P1 FMUL R136, R136, 0.25 ;  /* 0x3e80000088881820 */ /* 0x000fe20000400000 */
[----:B------:R-:W-:Y:S01]  /*9540*/  FFMA.FTZ R6, R11, 1.1920928955078125e-07, R10 ;  /* 0x340000000b067823 */ /* 0x000fe2000001000a */
[----:B------:R-:W-:Y:S01]  /*9550*/  @!P4 FMUL R95, R95, 16777216 ;  /* 0x4b8000005f5fc820 */ /* 0x000fe20000400000 */
[----:B------:R-:W0:Y:S01]  /*9560*/  MUFU.RCP R10, R141 ;  /* 0x0000008d000a7308 */ /* 0x000e220000001000 */
[----:B------:R-:W-:Y:S01]  /*9570*/  @!P4 FMUL R59, R59, 16777216 ;  /* 0x4b8000003b3bc820 */ /* 0x000fe20000400000 */
        /* <DEDUP_REMOVED lines=17> */
[C---:B0-----:R-:W-:Y:S01]  /*9690*/  FMUL R87, R10.reuse, R87 ;  /* 0x000000570a577220 */ /* 0x041fe20000400000 */
[C---:B------:R-:W-:Y:S01]  /*96a0*/  FMUL R14, R10.reuse, R13 ;  /* 0x0000000d0a0e7220 */ /* 0x040fe20000400000 */
        /* <DEDUP_REMOVED lines=29> */
[----:B------:R-:W-:Y:S01]  /*9880*/  FMUL R70, R10, R137 ;  /* 0x000000890a467220 */ /* 0x000fe20000400000 */
        /* <DEDUP_REMOVED lines=24> */
[----:B------:R-:W-:Y:S01]  /*9a10*/  F2FP.SATFINITE.E4M3.F32.PACK_AB_MERGE_C R69, R69, R12, RZ ;  /* 0x0000000c4545723e */ /* 0x000fe200048070ff */
[C---:B------:R-:W-:Y:S01]  /*9a20*/  FMUL R41, R10.reuse, R41 ;  /* 0x000000290a297220 */ /* 0x040fe20000400000 */
[----:B------:R-:W0:Y:S01]  /*9a30*/  LDC R12, c[0x0][0x278] ;  /* 0x00009e00ff0c7b82 */ /* 0x000e220000000800 */
[C---:B------:R-:W-:Y:S01]  /*9a40*/  FMUL R58, R10.reuse, R115 ;  /* 0x000000730a3a7220 */ /* 0x040fe20000400000 */
        /* <DEDUP_REMOVED lines=38> */
[----:B------:R-:W-:Y:S01]  /*9cb0*/  F2FP.SATFINITE.E4M3.F32.PACK_AB_MERGE_C R41, R41, R58, RZ ;  /* 0x0000003a2929723e */ /* 0x000fe200048070ff */
[----:B------:R-:W-:Y:S01]  /*9cc0*/  FMUL R10, R10, R127 ;  /* 0x0000007f0a0a7220 */ /* 0x000fe20000400000 */
[----:B------:R-:W-:Y:S01]  /*9cd0*/  F2FP.SATFINITE.E4M3.F32.PACK_AB_MERGE_C R45, R45, R54, RZ ;  /* 0x000000362d2d723e */ /* 0x000fe200048070ff */
[----:B------:R-:W-:Y:S01]  /*9ce0*/  ULEA UR4, UR10, UR5, 0x4 ;  /* 0x000000050a047291 */ /* 0x000fe2000f8e203f */
[----:B------:R-:W-:Y:S01]  /*9cf0*/  F2FP.SATFINITE.E4M3.F32.PACK_AB_MERGE_C R49, R49, R50, RZ ;  /* 0x000000323131723e */ /* 0x000fe200048070ff */
[----:B------:R-:W-:Y:S01]  /*9d00*/  IMAD.IADD R8, R5, 0x1, -R8 ;  /* 0x0000000105087824 */ /* 0x000fe200078e0a08 */
[----:B------:R-:W-:Y:S01]  /*9d10*/  F2FP.SATFINITE.E4M3.F32.PACK_AB_MERGE_C R25, R25, R72, RZ ;  /* 0x000000481919723e */ /* 0x000fe200048070ff */
[----:B------:R-:W-:Y:S01]  /*9d20*/  IMAD.IADD R9, R4, 0x1, -R9 ;  /* 0x0000000104097824 */ /* 0x000fe200078e0a09 */
[----:B------:R-:W-:-:S02]  /*9d30*/  F2FP.SATFINITE.E4M3.F32.PACK_AB_MERGE_C R29, R29, R68, RZ ;  /* 0x000000441d1d723e */ /* 0x000fc400048070ff */
[----:B------:R-:W-:Y:S02]  /*9d40*/  LOP3.LUT R72, R49, 0xffff, RZ, 0xc0, !PT ;  /* 0x0000ffff31487812 */ /* 0x000fe400078ec0ff */
[----:B------:R-:W-:Y:S02]  /*9d50*/  LOP3.LUT R41, R41, 0xffff, RZ, 0xc0, !PT ;  /* 0x0000ffff29297812 */ /* 0x000fe400078ec0ff */
[----:B------:R-:W-:Y:S02]  /*9d60*/  LOP3.LUT R68, R45, 0xffff, RZ, 0xc0, !PT ;  /* 0x0000ffff2d447812 */ /* 0x000fe400078ec0ff */
[----:B------:R-:W-:Y:S02]  /*9d70*/  SHF.R.U32.HI R15, RZ, 0x6, R150 ;  /* 0x00000006ff0f7819 */ /* 0x000fe40000011696 */
[----:B------:R-:W-:Y:S02]  /*9d80*/  F2FP.SATFINITE.E4M3.F32.PACK_AB_MERGE_C R10, R33, R10, RZ ;  /* 0x0000000a210a723e */ /* 0x000fe400048070ff */
[----:B------:R-:W-:-:S02]  /*9d90*/  F2FP.SATFINITE.E4M3.F32.PACK_AB_MERGE_C R66, R129, R66, RZ ;  /* 0x000000428142723e */ /* 0x000fc400048070ff */
[----:B------:R-:W-:Y:S02]  /*9da0*/  PRMT R54, R72, 0x3340, R1 ;  /* 0x0000334048367816 */ /* 0x000fe40000000001 */
[----:B------:R-:W-:Y:S02]  /*9db0*/  PRMT R13, R41, 0x3340, R68 ;  /* 0x00003340290d7816 */ /* 0x000fe40000000044 */
[----:B------:R-:W-:Y:S02]  /*9dc0*/  F2FP.SATFINITE.E4M3.F32.PACK_AB_MERGE_C R37, R37, R62, RZ ;  /* 0x0000003e2525723e */ /* 0x000fe400048070ff */
[----:B------:R-:W-:Y:S02]  /*9dd0*/  F2FP.SATFINITE.E4M3.F32.PACK_AB_MERGE_C R28, R73, R28, RZ ;  /* 0x0000001c491c723e */ /* 0x000fe400048070ff */
[----:B------:R-:W-:Y:S02]  /*9de0*/  F2FP.SATFINITE.E4M3.F32.PACK_AB_MERGE_C R24, R77, R24, RZ ;  /* 0x000000184d18723e */ /* 0x000fe400048070ff */
[----:B------:R-:W-:-:S02]  /*9df0*/  F2FP.SATFINITE.E4M3.F32.PACK_AB_MERGE_C R20, R81, R20, RZ ;  /* 0x000000145114723e */ /* 0x000fc400048070ff */
[----:B------:R-:W-:Y:S02]  /*9e00*/  SGXT.U32 R15, R15, 0x2 ;  /* 0x000000020f0f781a */ /* 0x000fe40000000000 */
[----:B------:R-:W-:Y:S02]  /*9e10*/  LOP3.LUT R27, R25, 0xffff, RZ, 0xc0, !PT ;  /* 0x0000ffff191b7812 */ /* 0x000fe400078ec0ff */
[----:B------:R-:W-:Y:S02]  /*9e20*/  LOP3.LUT R58, R29, 0xffff, RZ, 0xc0, !PT ;  /* 0x0000ffff1d3a7812 */ /* 0x000fe400078ec0ff */
[----:B------:R-:W-:Y:S02]  /*9e30*/  LOP3.LUT R62, R10, 0xffff, RZ, 0xc0, !PT ;  /* 0x0000ffff0a3e7812 */ /* 0x000fe400078ec0ff */
[----:B------:R-:W-:Y:S02]  /*9e40*/  F2FP.SATFINITE.E4M3.F32.PACK_AB_MERGE_C R42, R57, R42, RZ ;  /* 0x0000002a392a723e */ /* 0x000fe400048070ff */
[----:B------:R-:W-:-:S02]  /*9e50*/  F2FP.SATFINITE.E4M3.F32.PACK_AB_MERGE_C R38, R61, R38, RZ ;  /* 0x000000263d26723e */ /* 0x000fc400048070ff */
[----:B------:R-:W-:Y:S02]  /*9e60*/  F2FP.SATFINITE.E4M3.F32.PACK_AB_MERGE_C R34, R65, R34, RZ ;  /* 0x000000224122723e */ /* 0x000fe400048070ff */
[----:B------:R-:W-:Y:S02]  /*9e70*/  F2FP.SATFINITE.E4M3.F32.PACK_AB_MERGE_C R70, R135, R70, RZ ;  /* 0x000000468746723e */ /* 0x000fe400048070ff */
[----:B------:R-:W-:Y:S01]  /*9e80*/  F2FP.SATFINITE.E4M3.F32.PACK_AB_MERGE_C R64, R123, R64, RZ ;  /* 0x000000407b40723e */ /* 0x000fe200048070ff */
[----:B------:R-:W2:Y:S01]  /*9e90*/  LDC.64 R134, c[0x0][0x228] ;  /* 0x00008a00ff867b82 */ /* 0x000ea20000000a00 */
[----:B------:R-:W-:Y:S01]  /*9ea0*/  PRMT R21, R13, 0x5410, R54 ;  /* 0x000054100d157816 */ /* 0x000fe20000000036 */
[----:B0-----:R-:W-:Y:S01]  /*9eb0*/  IMAD R13, R15, R12, RZ ;  /* 0x0000000c0f0d7224 */ /* 0x001fe200078e02ff */
[----:B------:R-:W-:Y:S02]  /*9ec0*/  LOP3.LUT R35, R66, 0xffff, RZ, 0xc0, !PT ;  /* 0x0000ffff42237812 */ /* 0x000fe400078ec0ff */
[----:B------:R-:W-:Y:S01]  /*9ed0*/  LOP3.LUT R66, R20, 0xffff, RZ, 0xc0, !PT ;  /* 0x0000ffff14427812 */ /* 0x000fe200078ec0ff */
[----:B------:R-:W-:Y:S01]  /*9ee0*/  IMAD R15, R12, 0x4, R13 ;  /* 0x000000040c0f7824 */ /* 0x000fe200078e020d */
[----:B------:R-:W-:-:S02]  /*9ef0*/  LOP3.LUT R39, R28, 0xffff, RZ, 0xc0, !PT ;  /* 0x0000ffff1c277812 */ /* 0x000fc400078ec0ff */
[----:B------:R-:W-:Y:S02]  /*9f00*/  LOP3.LUT R54, R24, 0xffff, RZ, 0xc0, !PT ;  /* 0x0000ffff18367812 */ /* 0x000fe400078ec0ff */
[----:B------:R-:W-:Y:S02]  /*9f10*/  PRMT R11, R62, 0x3340, R1 ;  /* 0x000033403e0b7816 */ /* 0x000fe40000000001 */
[----:B------:R-:W-:Y:S02]  /*9f20*/  PRMT R10, R27, 0x3340, R58 ;  /* 0x000033401b0a7816 */ /* 0x000fe4000000003a */
[----:B------:R-:W-:Y:S02]  /*9f30*/  F2FP.SATFINITE.E4M3.F32.PACK_AB_MERGE_C R52, R105, R52, RZ ;  /* 0x000000346934723e */ /* 0x000fe400048070ff */
[----:B------:R-:W-:Y:S02]  /*9f40*/  LOP3.LUT R42, R42, 0xffff, RZ, 0xc0, !PT ;  /* 0x0000ffff2a2a7812 */ /* 0x000fe400078ec0ff */
[----:B------:R-:W-:-:S02]  /*9f50*/  LOP3.LUT R31, R38, 0xffff, RZ, 0xc0, !PT ;  /* 0x0000ffff261f7812 */ /* 0x000fc400078ec0ff */
[----:B------:R-:W-:Y:S02]  /*9f60*/  LOP3.LUT R34, R34, 0xffff, RZ, 0xc0, !PT ;  /* 0x0000ffff22227812 */ /* 0x000fe400078ec0ff */
[----:B------:R-:W-:Y:S02]  /*9f70*/  F2FP.SATFINITE.E4M3.F32.PACK_AB_MERGE_C R56, R111, R56, RZ ;  /* 0x000000386f38723e */ /* 0x000fe400048070ff */
[----:B------:R-:W-:Y:S02]  /*9f80*/  F2FP.SATFINITE.E4M3.F32.PACK_AB_MERGE_C R48, R51, R48, RZ ;  /* 0x000000303330723e */ /* 0x000fe400048070ff */
[----:B------:R-:W-:Y:S02]  /*9f90*/  F2FP.SATFINITE.E4M3.F32.PACK_AB_MERGE_C R40, R59, R40, RZ ;  /* 0x000000283b28723e */ /* 0x000fe400048070ff */
[----:B------:R-:W-:Y:S02]  /*9fa0*/  F2FP.SATFINITE.E4M3.F32.PACK_AB_MERGE_C R36, R63, R36, RZ ;  /* 0x000000243f24723e */ /* 0x000fe400048070ff */
[----:B------:R-:W-:-:S02]  /*9fb0*/  F2FP.SATFINITE.E4M3.F32.PACK_AB_MERGE_C R32, R67, R32, RZ ;  /* 0x000000204320723e */ /* 0x000fc400048070ff */
[----:B------:R-:W-:Y:S02]  /*9fc0*/  F2FP.SATFINITE.E4M3.F32.PACK_AB_MERGE_C R87, R87, R14, RZ ;  /* 0x0000000e5757723e */ /* 0x000fe400048070ff */
[----:B------:R-:W-:Y:S02]  /*9fd0*/  LOP3.LUT R70, R70, 0xffff, RZ, 0xc0, !PT ;  /* 0x0000ffff46467812 */ /* 0x000fe400078ec0ff */
[----:B------:R-:W-:Y:S02]  /*9fe0*/  LOP3.LUT R64, R64, 0xffff, RZ, 0xc0, !PT ;  /* 0x0000ffff40407812 */ /* 0x000fe400078ec0ff */
[----:B------:R-:W-:Y:S02]  /*9ff0*/  F2FP.SATFINITE.E4M3.F32.PACK_AB_MERGE_C R26, R75, R26, RZ ;  /* 0x0000001a4b1a723e */ /* 0x000fe400048070ff */
[----:B------:R-:W-:Y:S02]  /*a000*/  F2FP.SATFINITE.E4M3.F32.PACK_AB_MERGE_C R22, R79, R22, RZ ;  /* 0x000000164f16723e */ /* 0x000fe400048070ff */
[----:B------:R-:W-:-:S02]  /*a010*/  F2FP.SATFINITE.E4M3.F32.PACK_AB_MERGE_C R18, R83, R18, RZ ;  /* 0x000000125312723e */ /* 0x000fc400048070ff */
[----:B------:R-:W-:Y:S02]  /*a020*/  PRMT R17, R66, 0x3340, R1 ;  /* 0x0000334042117816 */ /* 0x000fe40000000001 */
[----:B------:R-:W-:Y:S02]  /*a030*/  PRMT R14, R39, 0x3340, R54 ;  /* 0x00003340270e7816 */ /* 0x000fe40000000036 */
[----:B------:R-:W-:Y:S02]  /*a040*/  PRMT R50, R10, 0x5410, R11 ;  /* 0x000054100a327816 */ /* 0x000fe4000000000b */
[----:B------:R-:W-:Y:S02]  /*a050*/  F2FP.SATFINITE.E4M3.F32.PACK_AB_MERGE_C R85, R85, R16, RZ ;  /* 0x000000105555723e */ /* 0x000fe400048070ff */
[----:B------:R-:W-:Y:S02]  /*a060*/  PRMT R11, R34, 0x3340, R1 ;  /* 0x00003340220b7816 */ /* 0x000fe40000000001 */
[----:B------:R-:W-:-:S02]  /*a070*/  PRMT R10, R42, 0x3340, R31 ;  /* 0x000033402a0a7816 */ /* 0x000fc4000000001f */
[----:B------:R-:W-:Y:S02]  /*a080*/  LOP3.LUT R43, R52, 0xffff, RZ, 0xc0, !PT ;  /* 0x0000ffff342b7812 */ /* 0x000fe400078ec0ff */
[----:B------:R-:W-:Y:S02]  /*a090*/  PRMT R19, R64, 0x3340, R1 ;  /* 0x0000334040137816 */ /* 0x000fe40000000001 */
[----:B------:R-:W-:Y:S02]  /*a0a0*/  PRMT R16, R70, 0x3340, R35 ;  /* 0x0000334046107816 */ /* 0x000fe40000000023 */
[----:B------:R-:W-:Y:S02]  /*a0b0*/  LOP3.LUT R56, R56, 0xffff, RZ, 0xc0, !PT ;  /* 0x0000ffff38387812 */ /* 0x000fe400078ec0ff */
[----:B------:R-:W-:Y:S02]  /*a0c0*/  LOP3.LUT R48, R48, 0xffff, RZ, 0xc0, !PT ;  /* 0x0000ffff30307812 */ /* 0x000fe400078ec0ff */
[----:B------:R-:W-:-:S02]  /*a0d0*/  LOP3.LUT R20, R40, 0xffff, RZ, 0xc0, !PT ;  /* 0x0000ffff28147812 */ /* 0x000fc400078ec0ff */
[----:B------:R-:W-:Y:S02]  /*a0e0*/  LOP3.LUT R45, R36, 0xffff, RZ, 0xc0, !PT ;  /* 0x0000ffff242d7812 */ /* 0x000fe400078ec0ff */
[----:B------:R-:W-:Y:S02]  /*a0f0*/  LOP3.LUT R52, R32, 0xffff, RZ, 0xc0, !PT ;  /* 0x0000ffff20347812 */ /* 0x000fe400078ec0ff */
[----:B------:R-:W-:Y:S01]  /*a100*/  PRMT R28, R14, 0x5410, R17 ;  /* 0x000054100e1c7816 */ /* 0x000fe20000000011 */
[----:B------:R-:W-:Y:S01]  /*a110*/  IMAD R17, R12, 0x4, R15 ;  /* 0x000000040c117824 */ /* 0x000fe200078e020f */
[----:B------:R-:W-:Y:S02]  /*a120*/  LOP3.LUT R47, R26, 0xffff, RZ, 0xc0, !PT ;  /* 0x0000ffff1a2f7812 */ /* 0x000fe400078ec0ff */
[----:B------:R-:W-:Y:S02]  /*a130*/  LOP3.LUT R74, R18, 0xffff, RZ, 0xc0, !PT ;  /* 0x0000ffff124a7812 */ /* 0x000fe400078ec0ff */
[----:B------:R-:W-:-:S02]  /*a140*/  LOP3.LUT R22, R22, 0xffff, RZ, 0xc0, !PT ;  /* 0x0000ffff16167812 */ /* 0x000fc400078ec0ff */
[----:B------:R-:W-:Y:S02]  /*a150*/  PRMT R24, R10, 0x5410, R11 ;  /* 0x000054100a187816 */ /* 0x000fe4000000000b */
[----:B------:R-:W-:Y:S01]  /*a160*/  PRMT R51, R16, 0x5410, R19 ;  /* 0x0000541010337816 */ /* 0x000fe20000000013 */
[----:B------:R-:W-:Y:S01]  /*a170*/  IMAD R19, R12, 0x8, R17 ;  /* 0x000000080c137824 */ /* 0x000fe200078e0211 */
[--C-:B------:R-:W-:Y:S02]  /*a180*/  PRMT R11, R48, 0x3340, R1.reuse ;  /* 0x00003340300b7816 */ /* 0x100fe40000000001 */
[----:B------:R-:W-:Y:S02]  /*a190*/  PRMT R23, R52, 0x3340, R1 ;  /* 0x0000334034177816 */ /* 0x000fe40000000001 */
[----:B------:R-:W-:Y:S02]  /*a1a0*/  PRMT R10, R56, 0x3340, R43 ;  /* 0x00003340380a7816 */ /* 0x000fe4000000002b */
[----:B------:R-:W-:-:S02]  /*a1b0*/  PRMT R14, R20, 0x3340, R45 ;  /* 0x00003340140e7816 */ /* 0x000fc4000000002d */
[----:B------:R-:W-:Y:S02]  /*a1c0*/  PRMT R25, R74, 0x3340, R1 ;  /* 0x000033404a197816 */ /* 0x000fe40000000001 */
[----:B------:R-:W-:Y:S02]  /*a1d0*/  PRMT R16, R47, 0x3340, R22 ;  /* 0x000033402f107816 */ /* 0x000fe40000000016 */
[----:B------:R-:W-:Y:S02]  /*a1e0*/  F2FP.SATFINITE.E4M3.F32.PACK_AB_MERGE_C R44, R55, R44, RZ ;  /* 0x0000002c372c723e */ /* 0x000fe400048070ff */
[----:B------:R-:W-:Y:S02]  /*a1f0*/  PRMT R65, R10, 0x5410, R11 ;  /* 0x000054100a417816 */ /* 0x000fe4000000000b */
[----:B------:R-:W-:Y:S02]  /*a200*/  PRMT R55, R14, 0x5410, R23 ;  /* 0x000054100e377816 */ /* 0x000fe40000000017 */
[----:B------:R-:W-:Y:S01]  /*a210*/  PRMT R38, R16, 0x5410, R25 ;  /* 0x0000541010267816 */ /* 0x000fe20000000019 */
[----:B------:R-:W-:Y:S01]  /*a220*/  IMAD R25, R12, 0x4, R19 ;  /* 0x000000040c197824 */ /* 0x000fe200078e0213 */
[----:B------:R-:W-:-:S02]  /*a230*/  SHF.R.U32.HI R10, RZ, 0x8, R27 ;  /* 0x00000008ff0a7819 */ /* 0x000fc4000001161b */
[----:B------:R-:W-:Y:S01]  /*a240*/  SHF.R.U32.HI R11, RZ, 0x8, R58 ;  /* 0x00000008ff0b7819 */ /* 0x000fe2000001163a */
[C---:B------:R-:W-:Y:S01]  /*a250*/  IMAD R27, R12.reuse, 0x4, R25 ;  /* 0x000000040c1b7824 */ /* 0x040fe200078e0219 */
[----:B------:R-:W-:Y:S02]  /*a260*/  SHF.R.U32.HI R14, RZ, 0x8, R62 ;  /* 0x00000008ff0e7819 */ /* 0x000fe4000001163e */
[----:B------:R-:W-:Y:S01]  /*a270*/  LOP3.LUT R11, R11, 0xffff, RZ, 0xc0, !PT ;  /* 0x0000ffff0b0b7812 */ /* 0x000fe200078ec0ff */
[----:B------:R-:W-:Y:S01]  /*a280*/  IMAD R29, R12, 0x8, R27 ;  /* 0x000000080c1d7824 */ /* 0x000fe200078e021b */
[----:B------:R-:W-:Y:S02]  /*a290*/  LOP3.LUT R10, R10, 0xffff, RZ, 0xc0, !PT ;  /* 0x0000ffff0a0a7812 */ /* 0x000fe400078ec0ff */
[----:B------:R-:W-:Y:S02]  /*a2a0*/  LOP3.LUT R14, R14, 0xffff, RZ, 0xc0, !PT ;  /* 0x0000ffff0e0e7812 */ /* 0x000fe400078ec0ff */
[----:B------:R-:W-:-:S02]  /*a2b0*/  SHF.R.U32.HI R16, RZ, 0x8, R41 ;  /* 0x00000008ff107819 */ /* 0x000fc40000011629 */
[----:B------:R-:W-:Y:S02]  /*a2c0*/  PRMT R26, R10, 0x3340, R11 ;  /* 0x000033400a1a7816 */ /* 0x000fe4000000000b */
[----:B------:R-:W-:Y:S02]  /*a2d0*/  PRMT R49, R14, 0x3340, R1 ;  /* 0x000033400e317816 */ /* 0x000fe40000000001 */
[----:B------:R-:W-:Y:S02]  /*a2e0*/  SHF.R.U32.HI R10, RZ, 0x8, R72 ;  /* 0x00000008ff0a7819 */ /* 0x000fe40000011648 */
[----:B------:R-:W-:Y:S01]  /*a2f0*/  SHF.R.U32.HI R14, RZ, 0x8, R31 ;  /* 0x00000008ff0e7819 */ /* 0x000fe2000001161f */
[----:B------:R-:W-:Y:S01]  /*a300*/  IMAD R31, R12, 0x4, R29 ;  /* 0x000000040c1f7824 */ /* 0x000fe200078e021d */
[----:B------:R-:W-:Y:S02]  /*a310*/  SHF.R.U32.HI R11, RZ, 0x8, R42 ;  /* 0x00000008ff0b7819 */ /* 0x000fe4000001162a */
[----:B------:R-:W-:Y:S01]  /*a320*/  LOP3.LUT R23, R16, 0xffff, RZ, 0xc0, !PT ;  /* 0x0000ffff10177812 */ /* 0x000fe200078ec0ff */
[----:B------:R-:W-:Y:S01]  /*a330*/  IMAD R33, R12, 0x4, R31 ;  /* 0x000000040c217824 */ /* 0x000fe200078e021f */
[----:B------:R-:W-:-:S02]  /*a340*/  SHF.R.U32.HI R16, RZ, 0x8, R34 ;  /* 0x00000008ff107819 */ /* 0x000fc40000011622 */
[----:B------:R-:W-:Y:S02]  /*a350*/  LOP3.LUT R10, R10, 0xffff, RZ, 0xc0, !PT ;  /* 0x0000ffff0a0a7812 */ /* 0x000fe400078ec0ff */
[----:B------:R-:W-:Y:S02]  /*a360*/  LOP3.LUT R14, R14, 0xffff, RZ, 0xc0, !PT ;  /* 0x0000ffff0e0e7812 */ /* 0x000fe400078ec0ff */
[----:B------:R-:W-:Y:S02]  /*a370*/  LOP3.LUT R11, R11, 0xffff, RZ, 0xc0, !PT ;  /* 0x0000ffff0b0b7812 */ /* 0x000fe400078ec0ff */
[----:B------:R-:W-:Y:S02]  /*a380*/  F2FP.SATFINITE.E4M3.F32.PACK_AB_MERGE_C R46, R53, R46, RZ ;  /* 0x0000002e352e723e */ /* 0x000fe400048070ff */
[----:B------:R-:W-:Y:S02]  /*a390*/  SHF.R.U32.HI R18, RZ, 0x8, R68 ;  /* 0x00000008ff127819 */ /* 0x000fe40000011644 */
[----:B------:R-:W-:-:S02]  /*a3a0*/  LOP3.LUT R16, R16, 0xffff, RZ, 0xc0, !PT ;  /* 0x0000ffff10107812 */ /* 0x000fc400078ec0ff */
[----:B------:R-:W-:Y:S02]  /*a3b0*/  PRMT R53, R10, 0x3340, R1 ;  /* 0x000033400a357816 */ /* 0x000fe40000000001 */
[----:B------:R-:W-:Y:S02]  /*a3c0*/  PRMT R34, R11, 0x3340, R14 ;  /* 0x000033400b227816 */ /* 0x000fe4000000000e */
[----:B------:R-:W-:Y:S02]  /*a3d0*/  SHF.R.U32.HI R10, RZ, 0x8, R70 ;  /* 0x00000008ff0a7819 */ /* 0x000fe40000011646 */
[----:B------:R-:W-:Y:S01]  /*a3e0*/  SHF.R.U32.HI R11, RZ, 0x8, R35 ;  /* 0x00000008ff0b7819 */ /* 0x000fe20000011623 */
[----:B------:R-:W-:Y:S01]  /*a3f0*/  IMAD R35, R12, 0x8, R33 ;  /* 0x000000080c237824 */ /* 0x000fe200078e0221 */
[----:B------:R-:W-:Y:S02]  /*a400*/  LOP3.LUT R18, R18, 0xffff, RZ, 0xc0, !PT ;  /* 0x0000ffff12127812 */ /* 0x000fe400078ec0ff */
[----:B------:R-:W-:-:S02]  /*a410*/  PRMT R57, R16, 0x3340, R1 ;  /* 0x0000334010397816 */ /* 0x000fc40000000001 */
[----:B------:R-:W-:Y:S01]  /*a420*/  SHF.R.U32.HI R14, RZ, 0x8, R39 ;  /* 0x00000008ff0e7819 */ /* 0x000fe20000011627 */
[C---:B------:R-:W-:Y:S01]  /*a430*/  IMAD R39, R12.reuse, 0x4, R35 ;  /* 0x000000040c277824 */ /* 0x040fe200078e0223 */
[----:B------:R-:W-:Y:S02]  /*a440*/  SHF.R.U32.HI R16, RZ, 0x8, R54 ;  /* 0x00000008ff107819 */ /* 0x000fe40000011636 */
[----:B------:R-:W-:Y:S01]  /*a450*/  LOP3.LUT R11, R11, 0xffff, RZ, 0xc0, !PT ;  /* 0x0000ffff0b0b7812 */ /* 0x000fe200078ec0ff */
[----:B------:R-:W-:Y:S01]  /*a460*/  IMAD R41, R12, 0x4, R39 ;  /* 0x000000040c297824 */ /* 0x000fe200078e0227 */
[----:B------:R-:W-:Y:S02]  /*a470*/  LOP3.LUT R10, R10, 0xffff, RZ, 0xc0, !PT ;  /* 0x0000ffff0a0a7812 */ /* 0x000fe400078ec0ff */
[----:B------:R-:W-:Y:S02]  /*a480*/  PRMT R32, R23, 0x3340, R18 ;  /* 0x0000334017207816 */ /* 0x000fe40000000012 */
[----:B------:R-:W-:-:S02]  /*a490*/  LOP3.LUT R16, R16, 0xffff, RZ, 0xc0, !PT ;  /* 0x0000ffff10107812 */ /* 0x000fc400078ec0ff */
[----:B------:R-:W-:Y:S02]  /*a4a0*/  LOP3.LUT R23, R14, 0xffff, RZ, 0xc0, !PT ;  /* 0x0000ffff0e177812 */ /* 0x000fe400078ec0ff */
[----:B------:R-:W-:Y:S02]  /*a4b0*/  PRMT R40, R10, 0x3340, R11 ;  /* 0x000033400a287816 */ /* 0x000fe4000000000b */
[----:B------:R-:W-:Y:S01]  /*a4c0*/  SHF.R.U32.HI R14, RZ, 0x8, R43 ;  /* 0x00000008ff0e7819 */ /* 0x000fe2000001162b */
[----:B------:R-:W-:Y:S01]  /*a4d0*/  IMAD R43, R12, 0x8, R41 ;  /* 0x000000080c2b7824 */ /* 0x000fe200078e0229 */
[----:B------:R-:W-:Y:S02]  /*a4e0*/  SHF.R.U32.HI R11, RZ, 0x8, R56 ;  /* 0x00000008ff0b7819 */ /* 0x000fe40000011638 */
[----:B------:R-:W-:Y:S02]  /*a4f0*/  PRMT R36, R23, 0x3340, R16 ;  /* 0x0000334017247816 */ /* 0x000fe40000000010 */
[----:B------:R-:W-:-:S02]  /*a500*/  SHF.R.U32.HI R16, RZ, 0x8, R48 ;  /* 0x00000008ff107819 */ /* 0x000fc40000011630 */
[----:B------:R-:W-:Y:S02]  /*a510*/  LOP3.LUT R14, R14, 0xffff, RZ, 0xc0, !PT ;  /* 0x0000ffff0e0e7812 */ /* 0x000fe400078ec0ff */
[----:B------:R-:W-:Y:S02]  /*a520*/  LOP3.LUT R11, R11, 0xffff, RZ, 0xc0, !PT ;  /* 0x0000ffff0b0b7812 */ /* 0x000fe400078ec0ff */
[----:B------:R-:W-:Y:S02]  /*a530*/  LOP3.LUT R16, R16, 0xffff, RZ, 0xc0, !PT ;  /* 0x0000ffff10107812 */ /* 0x000fe400078ec0ff */
[----:B------:R-:W-:Y:S02]  /*a540*/  PRMT R42, R11, 0x3340, R14 ;  /* 0x000033400b2a7816 */ /* 0x000fe4000000000e */
[----:B------:R-:W-:Y:S02]  /*a550*/  F2FP.SATFINITE.E4M3.F32.PACK_AB_MERGE_C R60, R117, R60, RZ ;  /* 0x0000003c753c723e */ /* 0x000fe400048070ff */
[----:B------:R-:W-:Y:S01]  /*a560*/  SHF.R.U32.HI R11, RZ, 0x8, R45 ;  /* 0x00000008ff0b7819 */ /* 0x000fe2000001162d */
[----:B------:R-:W-:Y:S01]  /*a570*/  IMAD R45, R12, 0x4, R43 ;  /* 0x000000040c2d7824 */ /* 0x000fe200078e022b */
[----:B------:R-:W-:-:S02]  /*a580*/  PRMT R63, R16, 0x3340, R1 ;  /* 0x00003340103f7816 */ /* 0x000fc40000000001 */
[----:B------:R-:W-:Y:S02]  /*a590*/  F2FP.SATFINITE.E4M3.F32.PACK_AB_MERGE_C R30, R71, R30, RZ ;  /* 0x0000001e471e723e */ /* 0x000fe400048070ff */
[----:B------:R-:W-:Y:S01]  /*a5a0*/  SHF.R.U32.HI R16, RZ, 0x8, R47 ;  /* 0x00000008ff107819 */ /* 0x000fe2000001162f */
[----:B------:R-:W-:Y:S01]  /*a5b0*/  IMAD R47, R12, 0x4, R45 ;  /* 0x000000040c2f7824 */ /* 0x000fe200078e022d */
[----:B------:R-:W-:Y:S02]  /*a5c0*/  LOP3.LUT R60, R60, 0xffff, RZ, 0xc0, !PT ;  /* 0x0000ffff3c3c7812 */ /* 0x000fe400078ec0ff */
[----:B------:R-:W-:Y:S02]  /*a5d0*/  SHF.R.U32.HI R10, RZ, 0x8, R64 ;  /* 0x00000008ff0a7819 */ /* 0x000fe40000011640 */
[----:B------:R-:W-:Y:S02]  /*a5e0*/  SHF.R.U32.HI R18, RZ, 0x8, R66 ;  /* 0x00000008ff127819 */ /* 0x000fe40000011642 */
[----:B------:R-:W-:-:S02]  /*a5f0*/  LOP3.LUT R30, R30, 0xffff, RZ, 0xc0, !PT ;  /* 0x0000ffff1e1e7812 */ /* 0x000fc400078ec0ff */
[----:B------:R-:W-:Y:S01]  /*a600*/  PRMT R64, R51, 0x4210, R60 ;  /* 0x0000421033407816 */ /* 0x000fe2000000003c */
[----:B------:R-:W-:Y:S01]  /*a610*/  IMAD R51, R12, 0x8, R47 ;  /* 0x000000080c337824 */ /* 0x000fe200078e022f */
[----:B------:R-:W-:Y:S02]  /*a620*/  LOP3.LUT R18, R18, 0xffff, RZ, 0xc0, !PT ;  /* 0x0000ffff12127812 */ /* 0x000fe400078ec0ff */
[----:B------:R-:W-:Y:S01]  /*a630*/  PRMT R66, R55, 0x4210, R30 ;  /* 0x0000421037427816 */ /* 0x000fe2000000001e */
[----:B------:R-:W-:Y:S01]  /*a640*/  IMAD R55, R12, 0x4, R51 ;  /* 0x000000040c377824 */ /* 0x000fe200078e0233 */
[----:B------:R-:W-:Y:S02]  /*a650*/  LOP3.LUT R10, R10, 0xffff, RZ, 0xc0, !PT ;  /* 0x0000ffff0a0a7812 */ /* 0x000fe400078ec0ff */
[----:B------:R-:W-:Y:S02]  /*a660*/  PRMT R59, R18, 0x3340, R1 ;  /* 0x00003340123b7816 */ /* 0x000fe40000000001 */
[----:B------:R-:W-:Y:S01]  /*a670*/  PRMT R34, R34, 0x5410, R57 ;  /* 0x0000541022227816 */ /* 0x000fe20000000039 */
[----:B------:R-:W-:Y:S01]  /*a680*/  IMAD R57, R12, 0x4, R55 ;  /* 0x000000040c397824 */ /* 0x000fe200078e0237 */
[----:B------:R-:W-:-:S02]  /*a690*/  PRMT R61, R10, 0x3340, R1 ;  /* 0x000033400a3d7816 */ /* 0x000fc40000000001 */
[----:B------:R-:W-:Y:S02]  /*a6a0*/  SHF.R.U32.HI R10, RZ, 0x8, R20 ;  /* 0x00000008ff0a7819 */ /* 0x000fe40000011614 */
[----:B------:R-:W-:Y:S02]  /*a6b0*/  SHF.R.U32.HI R14, RZ, 0x8, R52 ;  /* 0x00000008ff0e7819 */ /* 0x000fe40000011634 */
[----:B------:R-:W-:Y:S01]  /*a6c0*/  PRMT R36, R36, 0x5410, R59 ;  /* 0x0000541024247816 */ /* 0x000fe2000000003b */
[----:B------:R-:W-:Y:S01]  /*a6d0*/  IMAD R59, R12, 0x8, R57 ;  /* 0x000000080c3b7824 */ /* 0x000fe200078e0239 */
[----:B------:R-:W-:Y:S02]  /*a6e0*/  SHF.R.U32.HI R18, RZ, 0x8, R22 ;  /* 0x00000008ff127819 */ /* 0x000fe40000011616 */
[----:B------:R-:W-:Y:S02]  /*a6f0*/  LOP3.LUT R11, R11, 0xffff, RZ, 0xc0, !PT ;  /* 0x0000ffff0b0b7812 */ /* 0x000fe400078ec0ff */
[----:B------:R-:W-:-:S02]  /*a700*/  LOP3.LUT R10, R10, 0xffff, RZ, 0xc0, !PT ;  /* 0x0000ffff0a0a7812 */ /* 0x000fc400078ec0ff */
[----:B------:R-:W-:Y:S02]  /*a710*/  LOP3.LUT R14, R14, 0xffff, RZ, 0xc0, !PT ;  /* 0x0000ffff0e0e7812 */ /* 0x000fe400078ec0ff */
[----:B------:R-:W-:Y:S02]  /*a720*/  LOP3.LUT R44, R44, 0xffff, RZ, 0xc0, !PT ;  /* 0x0000ffff2c2c7812 */ /* 0x000fe400078ec0ff */
[----:B------:R-:W-:Y:S02]  /*a730*/  LOP3.LUT R87, R87, 0xffff, RZ, 0xc0, !PT ;  /* 0x0000ffff57577812 */ /* 0x000fe400078ec0ff */
[----:B------:R-:W-:Y:S02]  /*a740*/  PRMT R26, R26, 0x5410, R49 ;  /* 0x000054101a1a7816 */ /* 0x000fe40000000031 */
[----:B------:R-:W-:Y:S01]  /*a750*/  PRMT R49, R40, 0x5410, R61 ;  /* 0x0000541028317816 */ /* 0x000fe2000000003d */
[----:B------:R-:W-:Y:S01]  /*a760*/  IMAD R61, R12, 0x4, R59 ;  /* 0x000000040c3d7824 */ /* 0x000fe200078e023b */
[----:B------:R-:W-:-:S02]  /*a770*/  LOP3.LUT R18, R18, 0xffff, RZ, 0xc0, !PT ;  /* 0x0000ffff12127812 */ /* 0x000fc400078ec0ff */
[----:B------:R-:W-:Y:S01]  /*a780*/  LOP3.LUT R23, R16, 0xffff, RZ, 0xc0, !PT ;  /* 0x0000ffff10177812 */ /* 0x000fe200078ec0ff */
[----:B------:R-:W-:Y:S01]  /*a790*/  FADD R16, R9, -1 ;  /* 0xbf80000009107421 */ /* 0x000fe20000000000 */
[----:B------:R-:W-:Y:S02]  /*a7a0*/  PRMT R11, R10, 0x3340, R11 ;  /* 0x000033400a0b7816 */ /* 0x000fe4000000000b */
[----:B------:R-:W-:Y:S02]  /*a7b0*/  PRMT R14, R14, 0x3340, R1 ;  /* 0x000033400e0e7816 */ /* 0x000fe40000000001 */
[----:B------:R-:W-:Y:S02]  /*a7c0*/  LOP3.LUT R37, R37, 0xffff, RZ, 0xc0, !PT ;  /* 0x0000ffff25257812 */ /* 0x000fe400078ec0ff */
[----:B------:R-:W-:Y:S02]  /*a7d0*/  LOP3.LUT R46, R46, 0xffff, RZ, 0xc0, !PT ;  /* 0x0000ffff2e2e7812 */ /* 0x000fe400078ec0ff */
[----:B------:R-:W-:-:S02]  /*a7e0*/  LOP3.LUT R69, R69, 0xffff, RZ, 0xc0, !PT ;  /* 0x0000ffff45457812 */ /* 0x000fc400078ec0ff */
[----:B------:R-:W-:Y:S02]  /*a7f0*/  LOP3.LUT R85, R85, 0xffff, RZ, 0xc0, !PT ;  /* 0x0000ffff55557812 */ /* 0x000fe400078ec0ff */
[----:B------:R-:W-:Y:S02]  /*a800*/  PRMT R65, R65, 0x4210, R44 ;  /* 0x0000421041417816 */ /* 0x000fe4000000002c */
[----:B------:R-:W-:Y:S02]  /*a810*/  PRMT R67, R38, 0x4210, R87 ;  /* 0x0000421026437816 */ /* 0x000fe40000000057 */
[----:B------:R-:W-:Y:S02]  /*a820*/  SHF.R.U32.HI R10, RZ, 0x8, R74 ;  /* 0x00000008ff0a7819 */ /* 0x000fe4000001164a */
[----:B------:R-:W-:Y:S01]  /*a830*/  PRMT R73, R42, 0x5410, R63 ;  /* 0x000054102a497816 */ /* 0x000fe2000000003f */
[----:B------:R-:W-:Y:S01]  /*a840*/  IMAD R63, R12, 0x4, R61 ;  /* 0x000000040c3f7824 */ /* 0x000fe200078e023d */
[----:B------:R-:W-:Y:S01]  /*a850*/  PRMT R18, R23, 0x3340, R18 ;  /* 0x0000334017127816 */ /* 0x000fe20000000012 */
[----:B------:R0:W-:Y:S01]  /*a860*/  STS.128 [R3+UR4+0x80], R64 ;  /* 0x0000804003007988 */ /* 0x0001e20008000c04 */
[----:B------:R-:W-:-:S02]  /*a870*/  PRMT R20, R50, 0x4210, R37 ;  /* 0x0000421032147816 */ /* 0x000fc40000000025 */
[----:B------:R-:W-:Y:S02]  /*a880*/  PRMT R21, R21, 0x4210, R46 ;  /* 0x0000421015157816 */ /* 0x000fe4000000002e */
[----:B------:R-:W-:Y:S02]  /*a890*/  PRMT R22, R24, 0x4210, R69 ;  /* 0x0000421018167816 */ /* 0x000fe40000000045 */
[----:B------:R-:W-:Y:S02]  /*a8a0*/  PRMT R23, R28, 0x4210, R85 ;  /* 0x000042101c177816 */ /* 0x000fe40000000055 */
[----:B------:R-:W-:Y:S01]  /*a8b0*/  PRMT R81, R11, 0x5410, R14 ;  /* 0x000054100b517816 */ /* 0x000fe2000000000e */
[----:B------:R-:W-:Y:S02]  /*a8c0*/  IMAD.MOV.U32 R11, RZ, RZ, 0x3dc6b27f ;  /* 0x3dc6b27fff0b7424 */ /* 0x000fe400078e00ff */
[----:B------:R-:W-:Y:S01]  /*a8d0*/  FADD R14, R8, -1 ;  /* 0xbf800000080e7421 */ /* 0x000fe20000000000 */
[----:B------:R-:W-:Y:S01]  /*a8e0*/  LOP3.LUT R10, R10, 0xffff, RZ, 0xc0, !PT ;  /* 0x0000ffff0a0a7812 */ /* 0x000fe200078ec0ff */
[----:B------:R3:W-:Y:S01]  /*a8f0*/  STS.128 [R3+UR4], R20 ;  /* 0x0000001403007988 */ /* 0x0007e20008000c04 */
[----:B------:R-:W-:Y:S01]  /*a900*/  PRMT R53, R32, 0x5410, R53 ;  /* 0x0000541020357816 */ /* 0x000fe20000000035 */
[-C--:B------:R-:W-:Y:S01]  /*a910*/  FFMA.FTZ R9, R14, R11.reuse, -0.16845393180847167969 ;  /* 0xbe2c7f300e097423 */ /* 0x080fe2000001000b */
[----:B0-----:R-:W-:Y:S01]  /*a920*/  IMAD R67, R12, 0x8, R63 ;  /* 0x000000080c437824 */ /* 0x001fe200078e023f */
[----:B------:R-:W-:Y:S01]  /*a930*/  PRMT R71, R10, 0x3340, R1 ;  /* 0x000033400a477816 */ /* 0x000fe20000000001 */
[----:B------:R-:W-:Y:S01]  /*a940*/  FFMA.FTZ R11, R16, R11, -0.16845393180847167969 ;  /* 0xbe2c7f30100b7423 */ /* 0x000fe2000001000b */
[----:B------:R-:W-:Y:S01]  /*a950*/  FFMA.FTZ R9, R14, R9, 0.1716887056827545166 ;  /* 0x3e2fcf2a0e097423 */ /* 0x000fe20000010009 */
[----:B------:R-:W-:-:S02]  /*a960*/  ISETP.GE.U32.AND P1, PT, R5, 0x7f800000, PT ;  /* 0x7f8000000500780c */ /* 0x000fc40003f26070 */
[----:B------:R-:W-:Y:S01]  /*a970*/  PRMT R18, R18, 0x5410, R71 ;  /* 0x0000541012127816 */ /* 0x000fe20000000047 */
[----:B------:R-:W-:Y:S01]  /*a980*/  FFMA.FTZ R11, R16, R11, 0.1716887056827545166 ;  /* 0x3e2fcf2a100b7423 */ /* 0x000fe2000001000b */
[----:B------:R-:W-:Y:S01]  /*a990*/  FFMA.FTZ R9, R14, R9, -0.17900948226451873779 ;  /* 0xbe374e430e097423 */ /* 0x000fe20000010009 */
[----:B------:R-:W-:Y:S02]  /*a9a0*/  ISETP.GE.U32.AND P2, PT, R4, 0x7f800000, PT ;  /* 0x7f8000000400780c */ /* 0x000fe40003f46070 */
[----:B------:R-:W-:Y:S01]  /*a9b0*/  FFMA.FTZ R11, R16, R11, -0.17900948226451873779 ;  /* 0xbe374e43100b7423 */ /* 0x000fe2000001000b */
[----:B------:R-:W-:Y:S01]  /*a9c0*/  FFMA.FTZ R9, R14, R9, 0.20512372255325317383 ;  /* 0x3e520bf40e097423 */ /* 0x000fe20000010009 */
[----:B---3--:R-:W-:Y:S01]  /*a9d0*/  PRMT R22, R34, 0x5210, R69 ;  /* 0x0000521022167816 */ /* 0x008fe20000000045 */
[----:B------:R-:W-:Y:S02]  /*a9e0*/  IMAD R69, R12, 0x4, R67 ;  /* 0x000000040c457824 */ /* 0x000fe400078e0243 */
[----:B------:R-:W-:Y:S01]  /*a9f0*/  FFMA.FTZ R11, R16, R11, 0.20512372255325317383 ;  /* 0x3e520bf4100b7423 */ /* 0x000fe2000001000b */
[----:B------:R-:W-:Y:S01]  /*aa00*/  FFMA.FTZ R9, R14, R9, -0.24046532809734344482 ;  /* 0xbe763c8b0e097423 */ /* 0x000fe20000010009 */
[----:B------:R-:W-:Y:S01]  /*aa10*/  PRMT R20, R26, 0x5210, R37 ;  /* 0x000052101a147816 */ /* 0x000fe20000000025 */
[----:B------:R-:W-:-:S02]  /*aa20*/  IMAD R71, R12, 0x4, R69 ;  /* 0x000000040c477824 */ /* 0x000fc400078e0245 */
[----:B------:R-:W-:Y:S01]  /*aa30*/  FFMA.FTZ R37, R16, R11, -0.24046532809734344482 ;  /* 0xbe763c8b10257423 */ /* 0x000fe2000001000b */
[----:B------:R-:W-:Y:S01]  /*aa40*/  FFMA.FTZ R11, R14, R9, 0.28857114911079406738 ;  /* 0x3e93bf990e0b7423 */ /* 0x000fe20000010009 */
[----:B------:R-:W-:Y:S01]  /*aa50*/  PRMT R21, R53, 0x5210, R46 ;  /* 0x0000521035157816 */ /* 0x000fe2000000002e */
[----:B------:R-:W-:Y:S01]  /*aa60*/  IMAD R75, R12, 0x8, R71 ;  /* 0x000000080c4b7824 */ /* 0x000fe200078e0247 */
[----:B------:R-:W-:Y:S01]  /*aa70*/  PRMT R23, R36, 0x5210, R85 ;  /* 0x0000521024177816 */ /* 0x000fe20000000055 */
[----:B------:R-:W-:Y:S01]  /*aa80*/  FFMA.FTZ R11, R14, R11, -0.36067417263984680176 ;  /* 0xbeb8aa490e0b7423 */ /* 0x000fe2000001000b */
[----:B------:R-:W-:Y:S01]  /*aa90*/  FFMA.FTZ R37, R16, R37, 0.28857114911079406738 ;  /* 0x3e93bf9910257423 */ /* 0x000fe20000010025 */
[----:B------:R-:W-:Y:S01]  /*aaa0*/  IMAD R77, R12, 0x4, R75 ;  /* 0x000000040c4d7824 */ /* 0x000fe200078e024b */
[----:B------:R-:W-:Y:S01]  /*aab0*/  PRMT R8, R49, 0x5210, R60 ;  /* 0x0000521031087816 */ /* 0x000fe2000000003c */
[----:B------:R0:W-:Y:S01]  /*aac0*/  STS.128 [R3+UR4+0x400], R20 ;  /* 0x0004001403007988 */ /* 0x0001e20008000c04 */
[----:B------:R-:W-:Y:S01]  /*aad0*/  FFMA.FTZ R37, R16, R37, -0.36067417263984680176 ;  /* 0xbeb8aa4910257423 */ /* 0x000fe20000010025 */
[----:B------:R-:W-:Y:S01]  /*aae0*/  IMAD R79, R12, 0x4, R77 ;  /* 0x000000040c4f7824 */ /* 0x000fe200078e024d */
[----:B------:R-:W-:-:S02]  /*aaf0*/  PRMT R9, R73, 0x5210, R44 ;  /* 0x0000521049097816 */ /* 0x000fc4000000002c */
[----:B------:R-:W-:Y:S01]  /*ab00*/  FFMA.FTZ R37, R16, R37, 0.48089820146560668945 ;  /* 0x3ef6384a10257423 */ /* 0x000fe20000010025 */
[----:B------:R-:W-:Y:S01]  /*ab10*/  IMAD R83, R12, 0x8, R79 ;  /* 0x000000080c537824 */ /* 0x000fe200078e024f */
[----:B------:R-:W-:Y:S02]  /*ab20*/  PRMT R10, R81, 0x5210, R30 ;  /* 0x00005210510a7816 */ /* 0x000fe4000000001e */
[----:B------:R-:W-:Y:S01]  /*ab30*/  FFMA.FTZ R37, R16, R37, -0.72134751081466674805 ;  /* 0xbf38aa3b10257423 */ /* 0x000fe20000010025 */
[----:B------:R-:W-:Y:S01]  /*ab40*/  IMAD R85, R12, 0x4, R83 ;  /* 0x000000040c557824 */ /* 0x000fe200078e0253 */
[----:B------:R-:W-:Y:S02]  /*ab50*/  LOP3.LUT R148, R148, 0x3f, R150, 0xf8, !PT ;  /* 0x0000003f94947812 */ /* 0x000fe400078ef896 */
[----:B------:R-:W-:Y:S01]  /*ab60*/  FMUL R37, R16, R37 ;  /* 0x0000002510257220 */ /* 0x000fe20000400000 */
[----:B------:R-:W-:Y:S01]  /*ab70*/  FSETP.NEU.AND P0, PT, R5, RZ, PT ;  /* 0x000000ff0500720b */ /* 0x000fe20003f0d000 */
[----:B0-----:R-:W-:Y:S01]  /*ab80*/  FFMA.FTZ R21, R14, R11, 0.48089820146560668945 ;  /* 0x3ef6384a0e157423 */ /* 0x001fe2000001000b */
[----:B------:R-:W-:Y:S01]  /*ab90*/  PRMT R11, R18, 0x5210, R87 ;  /* 0x00005210120b7816 */ /* 0x000fe20000000057 */
[----:B------:R-:W-:-:S02]  /*aba0*/  IMAD R87, R12, 0x4, R85 ;  /* 0x000000040c577824 */ /* 0x000fc400078e0255 */
[----:B------:R-:W-:Y:S01]  /*abb0*/  FMUL R37, R16, R37 ;  /* 0x0000002510257220 */ /* 0x000fe20000400000 */
[----:B------:R-:W-:Y:S01]  /*abc0*/  FFMA.FTZ R21, R14, R21, -0.72134751081466674805 ;  /* 0xbf38aa3b0e157423 */ /* 0x000fe20000010015 */
[----:B------:R-:W-:Y:S01]  /*abd0*/  LEA.HI R23, R150, 0x5c, RZ, 0x1a ;  /* 0x0000005c96177811 */ /* 0x000fe200078fd0ff */
[----:B------:R-:W-:Y:S02]  /*abe0*/  IMAD R91, R12, 0x8, R87 ;  /* 0x000000080c5b7824 */ /* 0x000fe400078e0257 */
[----:B------:R-:W-:Y:S01]  /*abf0*/  FFMA.FTZ R37, R16, 1.4426950216293334961, R37 ;  /* 0x3fb8aa3b10257823 */ /* 0x000fe20000010025 */
[----:B------:R-:W-:Y:S01]  /*ac00*/  FMUL R21, R14, R21 ;  /* 0x000000150e157220 */ /* 0x000fe20000400000 */
[----:B------:R0:W-:Y:S01]  /*ac10*/  STS.128 [R3+UR4+0x480], R8 ;  /* 0x0004800803007988 */ /* 0x0001e20008000c04 */
[----:B------:R-:W-:Y:S02]  /*ac20*/  IMAD R93, R12, 0x4, R91 ;  /* 0x000000040c5d7824 */ /* 0x000fe400078e025b */
[----:B------:R-:W-:Y:S01]  /*ac30*/  FADD R118, R6, R37 ;  /* 0x0000002506767221 */ /* 0x000fe20000000000 */
[----:B------:R-:W-:Y:S01]  /*ac40*/  FMUL R21, R14, R21 ;  /* 0x000000150e157220 */ /* 0x000fe20000400000 */
[----:B-1----:R-:W-:Y:S01]  /*ac50*/  UIMAD UR4, UR11, UR8, URZ ;  /* 0x000000080b0472a4 */ /* 0x002fe2000f8e023f */
[----:B------:R-:W-:Y:S01]  /*ac60*/  IMAD R95, R12, 0x4, R93 ;  /* 0x000000040c5f7824 */ /* 0x000fe200078e025d */
[----:B------:R-:W-:Y:S01]  /*ac70*/  LEA.HI R37, R150, 0x6c, RZ, 0x1a ;  /* 0x0000006c96257811 */ /* 0x000fe200078fd0ff */
[----:B------:R-:W-:Y:S01]  /*ac80*/  FFMA.FTZ R14, R14, 1.4426950216293334961, R21 ;  /* 0x3fb8aa3b0e0e7823 */ /* 0x000fe20000010015 */
[----:B------:R-:W-:Y:S01]  /*ac90*/  @P1 IMAD.MOV.U32 R6, RZ, RZ, 0x7f800000 ;  /* 0x7f800000ff061424 */ /* 0x000fe200078e00ff */
[----:B------:R-:W-:Y:S01]  /*aca0*/  USHF.R.S32.HI UR8, URZ, 0x1f, UR4 ;  /* 0x0000001f3f087899 */ /* 0x000fe20008011404 */
[----:B------:R-:W-:-:S02]  /*acb0*/  IMAD R101, R12, 0x8, R95 ;  /* 0x000000080c657824 */ /* 0x000fc400078e025f */
[----:B------:R-:W-:Y:S01]  /*acc0*/  FADD R99, R7, R14 ;  /* 0x0000000e07637221 */ /* 0x000fe20000000000 */
[----:B------:R-:W-:Y:S01]  /*acd0*/  @P1 FFMA.FTZ R99, R5, R6, +INF ;  /* 0x7f80000005631423 */ /* 0x000fe20000010006 */
[----:B------:R-:W-:Y:S01]  /*ace0*/  @P2 IMAD.MOV.U32 R5, RZ, RZ, 0x7f800000 ;  /* 0x7f800000ff052424 */ /* 0x000fe200078e00ff */
[----:B------:R-:W-:Y:S01]  /*acf0*/  LEA.HI R7, R150, 0x1c, RZ, 0x1a ;  /* 0x0000001c96077811 */ /* 0x000fe200078fd0ff */
[----:B------:R-:W-:Y:S01]  /*ad00*/  IMAD R103, R12, 0x4, R101 ;  /* 0x000000040c677824 */ /* 0x000fe200078e0265 */
[----:B0-----:R-:W-:Y:S01]  /*ad10*/  LEA.HI R9, R150, 0x2c, RZ, 0x1a ;  /* 0x0000002c96097811 */ /* 0x001fe200078fd0ff */
[----:B------:R-:W-:Y:S02]  /*ad20*/  IMAD R3, R148, UR9, RZ ;  /* 0x0000000994037c24 */ /* 0x000fe4000f8e02ff */
[----:B------:R-:W-:Y:S01]  /*ad30*/  @P2 FFMA.FTZ R118, R4, R5, +INF ;  /* 0x7f80000004762423 */ /* 0x000fe20000010005 */
[----:B------:R-:W-:Y:S01]  /*ad40*/  IMAD R105, R12, 0x4, R103 ;  /* 0x000000040c697824 */ /* 0x000fe200078e0267 */
[----:B------:R-:W-:Y:S01]  /*ad50*/  LEA.HI R5, R150, 0xc, RZ, 0x1a ;  /* 0x0000000c96057811 */ /* 0x000fe200078fd0ff */
[-C--:B------:R-:W-:Y:S01]  /*ad60*/  IMAD R10, R37, R12.reuse, RZ ;  /* 0x0000000c250a7224 */ /* 0x080fe200078e02ff */
[----:B--2---:R-:W-:Y:S01]  /*ad70*/  IADD3 R134, P3, P4, R3, UR4, R134 ;  /* 0x0000000403867c10 */ /* 0x004fe2000fc7e086 */
[----:B------:R-:W-:Y:S01]  /*ad80*/  IMAD R109, R12, 0x8, R105 ;  /* 0x000000080c6d7824 */ /* 0x000fe200078e0269 */
[----:B------:R-:W-:Y:S01]  /*ad90*/  SHF.R.S32.HI R6, RZ, 0x1f, R3 ;  /* 0x0000001fff067819 */ /* 0x000fe20000011403 */
[----:B------:R-:W-:Y:S01]  /*ada0*/  USHF.R.U32.HI UR4, URZ, 0x2, UR10 ;  /* 0x000000023f047899 */ /* 0x000fe2000801160a */
[----:B------:R-:W-:Y:S01]  /*adb0*/  LEA.HI R11, R150, 0x3c, RZ, 0x1a ;  /* 0x0000003c960b7811 */ /* 0x000fe200078fd0ff */
[----:B------:R-:W-:Y:S01]  /*adc0*/  IMAD R111, R12, 0x4, R109 ;  /* 0x000000040c6f7824 */ /* 0x000fe200078e026d */
[----:B------:R-:W-:Y:S01]  /*add0*/  IADD3.X R146, R6, UR8, R135, P3, P4 ;  /* 0x0000000806927c10 */ /* 0x000fe20009fe8487 */
[-C--:B------:R-:W-:Y:S01]  /*ade0*/  IMAD R6, R9, R12.reuse, RZ ;  /* 0x0000000c09067224 */ /* 0x080fe200078e02ff */
[----:B------:R-:W-:Y:S01]  /*adf0*/  LEA.HI R21, R150, 0x4c, RZ, 0x1a ;  /* 0x0000004c96157811 */ /* 0x000fe200078fd0ff */
[----:B------:R-:W-:Y:S01]  /*ae00*/  IMAD R113, R12, 0x4, R111 ;  /* 0x000000040c717824 */ /* 0x000fe200078e026f */
[C---:B------:R-:W-:Y:S01]  /*ae10*/  LEA.HI R49, R150.reuse, 0x7c, RZ, 0x1a ;  /* 0x0000007c96317811 */ /* 0x040fe200078fd0ff */
        /* <DEDUP_REMOVED lines=15> */
[----:B------:R-:W-:Y:S01]  /*af10*/  LEA.HI R3, R150, 0xfc, RZ, 0x1a ;  /* 0x000000fc96037811 */ /* 0x000fe200078fd0ff */
[-C--:B------:R-:W-:Y:S01]  /*af20*/  IMAD R97, R97, R12.reuse, RZ ;  /* 0x0000000c61617224 */ /* 0x080fe200078e02ff */
[----:B------:R-:W-:Y:S01]  /*af30*/  FSETP.NEU.AND P1, PT, R4, RZ, PT ;  /* 0x000000ff0400720b */ /* 0x000fe20003f2d000 */
[----:B------:R-:W-:Y:S01]  /*af40*/  IMAD R129, R12, 0x4, R127 ;  /* 0x000000040c817824 */ /* 0x000fe200078e027f */
[----:B------:R-:W-:Y:S01]  /*af50*/  LOP3.LUT R143, R2, UR4, RZ, 0x3c, !PT ;  /* 0x00000004028f7c12 */ /* 0x000fe2000f8e3cff */
[----:B------:R-:W-:Y:S01]  /*af60*/  IMAD R4, R5, R12, RZ ;  /* 0x0000000c05047224 */ /* 0x000fe200078e02ff */
[-C--:B------:R-:W-:Y:S01]  /*af70*/  IADD3 R2, P5, R13, R134.reuse, RZ ;  /* 0x000000860d027210 */ /* 0x080fe20007fbe0ff */
[----:B------:R-:W-:Y:S01]  /*af80*/  IMAD R131, R12, 0x4, R129 ;  /* 0x000000040c837824 */ /* 0x000fe200078e0281 */
[----:B------:R-:W-:Y:S01]  /*af90*/  IADD3 R14, P4, R17, R134, RZ ;  /* 0x00000086110e7210 */ /* 0x000fe20007f9e0ff */
[----:B------:R-:W-:Y:S01]  /*afa0*/  IMAD R5, R7, R12, RZ ;  /* 0x0000000c07057224 */ /* 0x000fe200078e02ff */
[-C--:B------:R-:W-:Y:S01]  /*afb0*/  IADD3 R16, P3, R4, R134.reuse, RZ ;  /* 0x0000008604107210 */ /* 0x080fe20007f7e0ff */
[C---:B------:R-:W-:Y:S01]  /*afc0*/  IMAD R135, R12.reuse, 0x8, R131 ;  /* 0x000000080c877824 */ /* 0x040fe200078e0283 */
[----:B------:R-:W-:Y:S01]  /*afd0*/  IADD3 R18, P6, R19, R134, RZ ;  /* 0x0000008613127210 */ /* 0x000fe20007fde0ff */
[----:B------:R-:W-:Y:S01]  /*afe0*/  IMAD R7, R11, R12, RZ ;  /* 0x0000000c0b077224 */ /* 0x000fe200078e02ff */
[----:B------:R-:W-:Y:S01]  /*aff0*/  LOP3.LUT R144, R143, 0x40, RZ, 0x3c, !PT ;  /* 0x000000408f907812 */ /* 0x000fe200078e3cff */
[----:B------:R-:W-:Y:S01]  /*b000*/  IMAD R139, R12, 0x4, R135 ;  /* 0x000000040c8b7824 */ /* 0x000fe200078e0287 */
[----:B------:R-:W-:Y:S01]  /*b010*/  LEA.HI.X.SX32 R19, R19, R146, 0x1, P6 ;  /* 0x0000009213137211 */ /* 0x000fe200030f0eff */
[----:B------:R-:W-:Y:S01]  /*b020*/  IMAD R11, R49, R12, RZ ;  /* 0x0000000c310b7224 */ /* 0x000fe200078e02ff */
[----:B------:R-:W-:Y:S01]  /*b030*/  IADD3 R28, P6, R31, R134, RZ ;  /* 0x000000861f1c7210 */ /* 0x000fe20007fde0ff */
[-C--:B------:R-:W-:Y:S01]  /*b040*/  IMAD R107, R107, R12.reuse, RZ ;  /* 0x0000000c6b6b7224 */ /* 0x080fe200078e02ff */
[----:B------:R-:W-:Y:S01]  /*b050*/  ULDC UR8, c[0x0][0x27c] ;  /* 0x00009f0000087ab9 */ /* 0x000fe20000000800 */
[-C--:B------:R-:W-:Y:S01]  /*b060*/  IMAD R115, R115, R12.reuse, RZ ;  /* 0x0000000c73737224 */ /* 0x080fe200078e02ff */
[----:B------:R-:W-:Y:S01]  /*b070*/  UIMAD UR8, UR11, UR8, URZ ;  /* 0x000000080b0872a4 */ /* 0x000fe2000f8e023f */
[----:B------:R-:W-:-:S02]  /*b080*/  IMAD R125, R125, R12, RZ ;  /* 0x0000000c7d7d7224 */ /* 0x000fc400078e02ff */
[-C--:B------:R-:W-:Y:S01]  /*b090*/  IMAD R133, R133, R12.reuse, RZ ;  /* 0x0000000c85857224 */ /* 0x080fe200078e02ff */
[----:B------:R-:W-:Y:S01]  /*b0a0*/  USHF.L.U32 UR4, UR8, 0x2, URZ ;  /* 0x0000000208047899 */ /* 0x000fe2000800063f */
[----:B------:R-:W-:Y:S01]  /*b0b0*/  IMAD R142, R3, R12, RZ ;  /* 0x0000000c038e7224 */ /* 0x000fe200078e02ff */
[----:B------:R-:W-:Y:S01]  /*b0c0*/  LEA.HI.X.SX32 R3, R13, R146, 0x1, P5 ;  /* 0x000000920d037211 */ /* 0x000fe200028f0eff */
[----:B------:R-:W-:Y:S01]  /*b0d0*/  IMAD R141, R12, 0x4, R139 ;  /* 0x000000040c8d7824 */ /* 0x000fe200078e028b */
[----:B------:R-:W-:Y:S01]  /*b0e0*/  BAR.SYNC.DEFER_BLOCKING 0x0 ;  /* 0x0000000000007b1d */ /* 0x000fe20000010000 */
[-C--:B------:R-:W-:Y:S01]  /*b0f0*/  IADD3 R12, P2, R15, R134.reuse, RZ ;  /* 0x000000860f0c7210 */ /* 0x080fe20007f5e0ff */
[----:B------:R-:W-:Y:S01]  /*b100*/  UIMAD.WIDE UR8, UR8, 0x4, URZ ;  /* 0x00000004080878a5 */ /* 0x000fe2000f8e023f */
[----:B------:R-:W-:Y:S02]  /*b110*/  IADD3 R20, P5, R25, R134, RZ ;  /* 0x0000008619147210 */ /* 0x000fe40007fbe0ff */
[----:B------:R-:W-:-:S02]  /*b120*/  LEA.HI.X.SX32 R13, R15, R146, 0x1, P2 ;  /* 0x000000920f0d7211 */ /* 0x000fc400010f0eff */
[----:B------:R-:W-:Y:S02]  /*b130*/  IADD3 R22, P2, R27, R134, RZ ;  /* 0x000000861b167210 */ /* 0x000fe40007f5e0ff */
[----:B------:R-:W-:Y:S02]  /*b140*/  LEA.HI.X.SX32 R15, R17, R146, 0x1, P4 ;  /* 0x00000092110f7211 */ /* 0x000fe400020f0eff */
[----:B------:R-:W-:Y:S02]  /*b150*/  IADD3 R24, P4, R5, R134, RZ ;  /* 0x0000008605187210 */ /* 0x000fe40007f9e0ff */
[----:B------:R-:W-:Y:S02]  /*b160*/  LEA.HI.X.SX32 R17, R4, R146, 0x1, P3 ;  /* 0x0000009204117211 */ /* 0x000fe400018f0eff */
        /* <DEDUP_REMOVED lines=15> */
[-C--:B------:R-:W-:Y:S02]  /*b260*/  LEA.HI.X.SX32 R37, R35, R146.reuse, 0x1, P4 ;  /* 0x0000009223257211 */ /* 0x080fe400020f0eff */
[-C--:B------:R-:W-:Y:S02]  /*b270*/  LEA.HI.X.SX32 R35, R39, R146.reuse, 0x1, P3 ;  /* 0x0000009227237211 */ /* 0x080fe400018f0eff */
[-C--:B------:R-:W-:Y:S02]  /*b280*/  LEA.HI.X.SX32 R39, R41, R146.reuse, 0x1, P6 ;  /* 0x0000009229277211 */ /* 0x080fe400030f0eff */
[----:B------:R-:W-:Y:S02]  /*b290*/  LEA.HI.X.SX32 R41, R7, R146, 0x1, P5 ;  /* 0x0000009207297211 */ /* 0x000fe400028f0eff */
[----:B------:R-:W-:Y:S01]  /*b2a0*/  IADD3 R52, P5, R51, R134, RZ ;  /* 0x0000008633347210 */ /* 0x000fe20007fbe0ff */
[----:B------:R-:W0:Y:S01]  /*b2b0*/  LDS.128 R4, [R143+UR5] ;  /* 0x000000058f047984 */ /* 0x000e220008000c00 */
[----:B------:R-:W-:-:S02]  /*b2c0*/  LEA.HI.X.SX32 R43, R43, R146, 0x1, P2 ;  /* 0x000000922b2b7211 */ /* 0x000fc400010f0eff */
[-C--:B------:R-:W-:Y:S02]  /*b2d0*/  IADD3 R44, P4, R45, R134.reuse, RZ ;  /* 0x000000862d2c7210 */ /* 0x080fe40007f9e0ff */
[----:B------:R-:W-:Y:S02]  /*b2e0*/  IADD3 R50, P2, R55, R134, RZ ;  /* 0x0000008637327210 */ /* 0x000fe40007f5e0ff */
[-C--:B------:R-:W-:Y:S02]  /*b2f0*/  LEA.HI.X.SX32 R53, R51, R146.reuse, 0x1, P5 ;  /* 0x0000009233357211 */ /* 0x080fe400028f0eff */
[-C--:B------:R-:W-:Y:S02]  /*b300*/  LEA.HI.X.SX32 R45, R45, R146.reuse, 0x1, P4 ;  /* 0x000000922d2d7211 */ /* 0x080fe400020f0eff */
[----:B------:R-:W-:Y:S02]  /*b310*/  LEA.HI.X.SX32 R51, R55, R146, 0x1, P2 ;  /* 0x0000009237337211 */ /* 0x000fe400010f0eff */
[----:B------:R-:W-:-:S02]  /*b320*/  IADD3 R46, P3, R47, R134, RZ ;  /* 0x000000862f2e7210 */ /* 0x000fc40007f7e0ff */
[-C--:B------:R-:W-:Y:S02]  /*b330*/  IADD3 R54, P4, R57, R134.reuse, RZ ;  /* 0x0000008639367210 */ /* 0x080fe40007f9e0ff */
[----:B------:R-:W-:Y:S02]  /*b340*/  IADD3 R62, P2, R63, R134, RZ ;  /* 0x000000863f3e7210 */ /* 0x000fe40007f5e0ff */
[-C--:B------:R-:W-:Y:S02]  /*b350*/  LEA.HI.X.SX32 R47, R47, R146.reuse, 0x1, P3 ;  /* 0x000000922f2f7211 */ /* 0x080fe400018f0eff */
[-C--:B------:R-:W-:Y:S02]  /*b360*/  LEA.HI.X.SX32 R55, R57, R146.reuse, 0x1, P4 ;  /* 0x0000009239377211 */ /* 0x080fe400020f0eff */
[----:B------:R-:W-:Y:S02]  /*b370*/  LEA.HI.X.SX32 R63, R63, R146, 0x1, P2 ;  /* 0x000000923f3f7211 */ /* 0x000fe400010f0eff */
[----:B------:R-:W-:-:S02]  /*b380*/  IADD3 R48, P6, R8, R134, RZ ;  /* 0x0000008608307210 */ /* 0x000fc40007fde0ff */
[-C--:B------:R-:W-:Y:S02]  /*b390*/  IADD3 R56, P3, R9, R134.reuse, RZ ;  /* 0x0000008609387210 */ /* 0x080fe40007f7e0ff */
[-C--:B------:R-:W-:Y:S02]  /*b3a0*/  IADD3 R64, P4, R10, R134.reuse, RZ ;  /* 0x000000860a407210 */ /* 0x080fe40007f9e0ff */
[----:B------:R-:W-:Y:S02]  /*b3b0*/  IADD3 R72, P2, R11, R134, RZ ;  /* 0x000000860b487210 */ /* 0x000fe40007f5e0ff */
[-C--:B------:R-:W-:Y:S02]  /*b3c0*/  LEA.HI.X.SX32 R49, R8, R146.reuse, 0x1, P6 ;  /* 0x0000009208317211 */ /* 0x080fe400030f0eff */
[-C--:B------:R-:W-:Y:S02]  /*b3d0*/  LEA.HI.X.SX32 R57, R9, R146.reuse, 0x1, P3 ;  /* 0x0000009209397211 */ /* 0x080fe400018f0eff */
[----:B------:R-:W-:-:S02]  /*b3e0*/  LEA.HI.X.SX32 R65, R10, R146, 0x1, P4 ;  /* 0x000000920a417211 */ /* 0x000fc400020f0eff */
[----:B------:R-:W-:Y:S02]  /*b3f0*/  LEA.HI.X.SX32 R73, R11, R146, 0x1, P2 ;  /* 0x000000920b497211 */ /* 0x000fe400010f0eff */
[----:B------:R-:W1:Y:S01]  /*b400*/  LDS.128 R8, [R144+UR5] ;  /* 0x0000000590087984 */ /* 0x000e620008000c00 */
[C---:B------:R-:W-:Y:S02]  /*b410*/  IADD3 R66, P3, R67.reuse, R134, RZ ;  /* 0x0000008643427210 */ /* 0x040fe40007f7e0ff */
[----:B0-----:R-:W-:Y:S02]  /*b420*/  PRMT R175, R4, 0x7770, RZ ;  /* 0x0000777004af7816 */ /* 0x001fe400000000ff */
[----:B------:R-:W-:Y:S02]  /*b430*/  LEA.HI.X.SX32 R67, R67, R146, 0x1, P3 ;  /* 0x0000009243437211 */ /* 0x000fe400018f0eff */
[----:B------:R-:W-:Y:S01]  /*b440*/  IADD3 R76, P3, R77, R134, RZ ;  /* 0x000000864d4c7210 */ /* 0x000fe20007f7e0ff */
[----:B------:R0:W-:Y:S01]  /*b450*/  STG.E.U8 desc[UR6][R2.64], R175 ;  /* 0x000000af02007986 */ /* 0x0001e2000c101106 */
[----:B------:R-:W-:-:S02]  /*b460*/  PRMT R161, R5, 0x7773, RZ ;  /* 0x0000777305a17816 */ /* 0x000fc400000000ff */
[----:B------:R-:W-:Y:S02]  /*b470*/  LEA.HI.X.SX32 R77, R77, R146, 0x1, P3 ;  /* 0x000000924d4d7211 */ /* 0x000fe400018f0eff */
[----:B------:R-:W-:Y:S02]  /*b480*/  IADD3 R86, P3, R87, R134, RZ ;  /* 0x0000008657567210 */ /* 0x000fe40007f7e0ff */
[----:B------:R-:W-:Y:S02]  /*b490*/  PRMT R163, R5, 0x7772, RZ ;  /* 0x0000777205a37816 */ /* 0x000fe400000000ff */
[----:B------:R-:W-:Y:S02]  /*b4a0*/  LEA.HI.X.SX32 R87, R87, R146, 0x1, P3 ;  /* 0x0000009257577211 */ /* 0x000fe400018f0eff */
[----:B------:R-:W-:Y:S02]  /*b4b0*/  IADD3 R96, P3, R97, R134, RZ ;  /* 0x0000008661607210 */ /* 0x000fe40007f7e0ff */
[----:B------:R-:W-:-:S02]  /*b4c0*/  PRMT R165, R5, 0x7771, RZ ;  /* 0x0000777105a57816 */ /* 0x000fc400000000ff */
[----:B------:R-:W-:Y:S02]  /*b4d0*/  PRMT R167, R5, 0x7770, RZ ;  /* 0x0000777005a77816 */ /* 0x000fe400000000ff */
[----:B------:R-:W-:Y:S02]  /*b4e0*/  LEA.HI.X.SX32 R97, R97, R146, 0x1, P3 ;  /* 0x0000009261617211 */ /* 0x000fe400018f0eff */
[C---:B------:R-:W-:Y:S02]  /*b4f0*/  PRMT R173, R4.reuse, 0x7771, RZ ;  /* 0x0000777104ad7816 */ /* 0x040fe400000000ff */
[----:B------:R-:W-:Y:S02]  /*b500*/  IADD3 R108, P3, R109, R134, RZ ;  /* 0x000000866d6c7210 */ /* 0x000fe40007f7e0ff */
[C---:B------:R-:W-:Y:S02]  /*b510*/  PRMT R171, R4.reuse, 0x7772, RZ ;  /* 0x0000777204ab7816 */ /* 0x040fe400000000ff */
[----:B------:R-:W-:-:S02]  /*b520*/  PRMT R169, R4, 0x7773, RZ ;  /* 0x0000777304a97816 */ /* 0x000fc400000000ff */
[----:B------:R-:W-:Y:S02]  /*b530*/  LEA.HI.X.SX32 R109, R109, R146, 0x1, P3 ;  /* 0x000000926d6d7211 */ /* 0x000fe400018f0eff */
[----:B------:R-:W-:Y:S02]  /*b540*/  IADD3 R120, P3, R119, R134, RZ ;  /* 0x0000008677787210 */ /* 0x000fe40007f7e0ff */
[----:B------:R-:W-:Y:S02]  /*b550*/  PRMT R153, R6, 0x7773, RZ ;  /* 0x0000777306997816 */ /* 0x000fe400000000ff */
[C---:B-1----:R-:W-:Y:S02]  /*b560*/  PRMT R5, R8.reuse, 0x7770, RZ ;  /* 0x0000777008057816 */ /* 0x042fe400000000ff */
[C---:B------:R-:W-:Y:S02]  /*b570*/  PRMT R199, R8.reuse, 0x7771, RZ ;  /* 0x0000777108c77816 */ /* 0x040fe400000000ff */
[C---:B------:R-:W-:Y:S01]  /*b580*/  PRMT R197, R8.reuse, 0x7772, RZ ;  /* 0x0000777208c57816 */ /* 0x040fe200000000ff */
[----:B------:R-:W-:Y:S01]  /*b590*/  STG.E.U8 desc[UR6][R12.64], R5 ;  /* 0x000000050c007986 */ /* 0x000fe2000c101106 */
[----:B------:R-:W-:-:S02]  /*b5a0*/  PRMT R195, R8, 0x7773, RZ ;  /* 0x0000777308c37816 */ /* 0x000fc400000000ff */
[C---:B------:R-:W-:Y:S01]  /*b5b0*/  PRMT R189, R9.reuse, 0x7773, RZ ;  /* 0x0000777309bd7816 */ /* 0x040fe200000000ff */
[----:B------:R-:W-:Y:S01]  /*b5c0*/  STG.E.U8 desc[UR6][R14.64], R173 ;  /* 0x000000ad0e007986 */ /* 0x000fe2000c101106 */
[C---:B------:R-:W-:Y:S02]  /*b5d0*/  PRMT R191, R9.reuse, 0x7772, RZ ;  /* 0x0000777209bf7816 */ /* 0x040fe400000000ff */
[C---:B------:R-:W-:Y:S01]  /*b5e0*/  PRMT R193, R9.reuse, 0x7771, RZ ;  /* 0x0000777109c17816 */ /* 0x040fe200000000ff */
[----:B------:R-:W-:Y:S01]  /*b5f0*/  STG.E.U8 desc[UR6][R16.64], R199 ;  /* 0x000000c710007986 */ /* 0x000fe2000c101106 */
[----:B------:R-:W-:Y:S02]  /*b600*/  PRMT R9, R9, 0x7770, RZ ;  /* 0x0000777009097816 */ /* 0x000fe400000000ff */
[----:B------:R-:W-:Y:S01]  /*b610*/  LEA.HI.X.SX32 R121, R119, R146, 0x1, P3 ;  /* 0x0000009277797211 */ /* 0x000fe200018f0eff */
[----:B------:R-:W-:Y:S01]  /*b620*/  STG.E.U8 desc[UR6][R18.64], R171 ;  /* 0x000000ab12007986 */ /* 0x000fe2000c101106 */
[----:B------:R-:W-:-:S02]  /*b630*/  PRMT R155, R6, 0x7772, RZ ;  /* 0x00007772069b7816 */ /* 0x000fc400000000ff */
[C---:B------:R-:W-:Y:S01]  /*b640*/  PRMT R157, R6.reuse, 0x7771, RZ ;  /* 0x00007771069d7816 */ /* 0x040fe200000000ff */
[----:B------:R-:W-:Y:S01]  /*b650*/  STG.E.U8 desc[UR6][R20.64], R197 ;  /* 0x000000c514007986 */ /* 0x000fe2000c101106 */
[----:B------:R-:W-:Y:S02]  /*b660*/  PRMT R159, R6, 0x7770, RZ ;  /* 0x00007770069f7816 */ /* 0x000fe400000000ff */
[C---:B------:R-:W-:Y:S01]  /*b670*/  PRMT R119, R7.reuse, 0x7773, RZ ;  /* 0x0000777307777816 */ /* 0x040fe200000000ff */
[----:B------:R-:W-:Y:S01]  /*b680*/  STG.E.U8 desc[UR6][R22.64], R169 ;  /* 0x000000a916007986 */ /* 0x000fe2000c101106 */
        /* <DEDUP_REMOVED lines=10> */
[C---:B0-----:R-:W-:Y:S01]  /*b730*/  PRMT R175, R11.reuse, 0x7773, RZ ;  /* 0x000077730baf7816 */ /* 0x041fe200000000ff */
[----:B------:R-:W0:Y:S01]  /*b740*/  LDS.128 R4, [R143+UR5+0x800] ;  /* 0x000800058f047984 */ /* 0x000e220008000c00 */
[----:B------:R-:W-:-:S02]  /*b750*/  PRMT R3, R11, 0x7772, RZ ;  /* 0x000077720b037816 */ /* 0x000fc400000000ff */
[C---:B------:R-:W-:Y:S01]  /*b760*/  PRMT R177, R11.reuse, 0x7771, RZ ;  /* 0x000077710bb17816 */ /* 0x040fe200000000ff */
[----:B------:R-:W-:Y:S01]  /*b770*/  STG.E.U8 desc[UR6][R30.64], R165 ;  /* 0x000000a51e007986 */ /* 0x000fe2000c101106 */
[----:B------:R-:W-:Y:S02]  /*b780*/  PRMT R179, R11, 0x7770, RZ ;  /* 0x000077700bb37816 */ /* 0x000fe400000000ff */
[-C--:B------:R-:W-:Y:S01]  /*b790*/  IADD3 R58, P6, R59, R134.reuse, RZ ;  /* 0x000000863b3a7210 */ /* 0x080fe20007fde0ff */
[----:B------:R-:W1:Y:S01]  /*b7a0*/  LDS.128 R8, [R144+UR5+0x800] ;  /* 0x0008000590087984 */ /* 0x000e620008000c00 */
[----:B------:R-:W-:Y:S02]  /*b7b0*/  IADD3 R60, P5, R61, R134, RZ ;  /* 0x000000863d3c7210 */ /* 0x000fe40007fbe0ff */
[----:B------:R-:W-:Y:S01]  /*b7c0*/  LEA.HI.X.SX32 R59, R59, R146, 0x1, P6 ;  /* 0x000000923b3b7211 */ /* 0x000fe200030f0eff */
[----:B------:R-:W-:Y:S01]  /*b7d0*/  STG.E.U8 desc[UR6][R32.64], R193 ;  /* 0x000000c120007986 */ /* 0x000fe2000c101106 */
[----:B------:R-:W-:-:S02]  /*b7e0*/  IADD3 R68, P6, R69, R134, RZ ;  /* 0x0000008645447210 */ /* 0x000fc40007fde0ff */
[----:B------:R-:W-:Y:S01]  /*b7f0*/  LEA.HI.X.SX32 R61, R61, R146, 0x1, P5 ;  /* 0x000000923d3d7211 */ /* 0x000fe200028f0eff */
[----:B------:R0:W-:Y:S01]  /*b800*/  STG.E.U8 desc[UR6][R36.64], R163 ;  /* 0x000000a324007986 */ /* 0x0001e2000c101106 */
[-C--:B------:R-:W-:Y:S02]  /*b810*/  IADD3 R70, P5, R71, R134.reuse, RZ ;  /* 0x0000008647467210 */ /* 0x080fe40007fbe0ff */
[----:B------:R-:W-:Y:S01]  /*b820*/  IADD3 R74, P4, R75, R134, RZ ;  /* 0x000000864b4a7210 */ /* 0x000fe20007f9e0ff */
[----:B------:R2:W-:Y:S01]  /*b830*/  STG.E.U8 desc[UR6][R34.64], R191 ;  /* 0x000000bf22007986 */ /* 0x0005e2000c101106 */
[----:B------:R-:W-:Y:S02]  /*b840*/  LEA.HI.X.SX32 R69, R69, R146, 0x1, P6 ;  /* 0x0000009245457211 */ /* 0x000fe400030f0eff */
[----:B------:R-:W-:Y:S01]  /*b850*/  IADD3 R78, P6, R79, R134, RZ ;  /* 0x000000864f4e7210 */ /* 0x000fe20007fde0ff */
[----:B------:R-:W-:Y:S01]  /*b860*/  STG.E.U8 desc[UR6][R38.64], R161 ;  /* 0x000000a126007986 */ /* 0x000fe2000c101106 */
[----:B------:R-:W-:-:S02]  /*b870*/  LEA.HI.X.SX32 R71, R71, R146, 0x1, P5 ;  /* 0x0000009247477211 */ /* 0x000fc400028f0eff */
[-C--:B------:R-:W-:Y:S01]  /*b880*/  IADD3 R80, P5, R81, R134.reuse, RZ ;  /* 0x0000008651507210 */ /* 0x080fe20007fbe0ff */
[----:B------:R-:W-:Y:S01]  /*b890*/  STG.E.U8 desc[UR6][R40.64], R189 ;  /* 0x000000bd28007986 */ /* 0x000fe2000c101106 */
[----:B------:R-:W-:Y:S02]  /*b8a0*/  IADD3 R82, P2, R83, R134, RZ ;  /* 0x0000008653527210 */ /* 0x000fe40007f5e0ff */
[----:B------:R-:W-:Y:S01]  /*b8b0*/  LEA.HI.X.SX32 R75, R75, R146, 0x1, P4 ;  /* 0x000000924b4b7211 */ /* 0x000fe200020f0eff */
[----:B------:R-:W-:Y:S01]  /*b8c0*/  STG.E.U8 desc[UR6][R42.64], R159 ;  /* 0x0000009f2a007986 */ /* 0x000fe2000c101106 */
[----:B------:R-:W-:Y:S02]  /*b8d0*/  IADD3 R84, P4, R85, R134, RZ ;  /* 0x0000008655547210 */ /* 0x000fe40007f9e0ff */
[----:B------:R-:W-:Y:S01]  /*b8e0*/  LEA.HI.X.SX32 R79, R79, R146, 0x1, P6 ;  /* 0x000000924f4f7211 */ /* 0x000fe200030f0eff */
[----:B------:R-:W-:Y:S01]  /*b8f0*/  STG.E.U8 desc[UR6][R44.64], R187 ;  /* 0x000000bb2c007986 */ /* 0x000fe2000c101106 */
[----:B------:R-:W-:-:S02]  /*b900*/  IADD3 R88, P6, R89, R134, RZ ;  /* 0x0000008659587210 */ /* 0x000fc40007fde0ff */
[----:B------:R-:W-:Y:S01]  /*b910*/  LEA.HI.X.SX32 R81, R81, R146, 0x1, P5 ;  /* 0x0000009251517211 */ /* 0x000fe200028f0eff */
[----:B------:R-:W-:Y:S01]  /*b920*/  STG.E.U8 desc[UR6][R46.64], R157 ;  /* 0x0000009d2e007986 */ /* 0x000fe2000c101106 */
[C---:B0-----:R-:W-:Y:S02]  /*b930*/  PRMT R37, R4.reuse, 0x7770, RZ ;  /* 0x0000777004257816 */ /* 0x041fe400000000ff */
[C---:B--2---:R-:W-:Y:S01]  /*b940*/  PRMT R35, R4.reuse, 0x7771, RZ ;  /* 0x0000777104237816 */ /* 0x044fe200000000ff */
[----:B------:R-:W-:Y:S01]  /*b950*/  STG.E.U8 desc[UR6][R48.64], R185 ;  /* 0x000000b930007986 */ /* 0x000fe2000c101106 */
[----:B------:R-:W-:Y:S02]  /*b960*/  IADD3 R90, P5, R91, R134, RZ ;  /* 0x000000865b5a7210 */ /* 0x000fe40007fbe0ff */
[----:B------:R-:W-:Y:S01]  /*b970*/  LEA.HI.X.SX32 R83, R83, R146, 0x1, P2 ;  /* 0x0000009253537211 */ /* 0x000fe200010f0eff */
[----:B------:R-:W-:Y:S01]  /*b980*/  STG.E.U8 desc[UR6][R52.64], R155 ;  /* 0x0000009b34007986 */ /* 0x000fe2000c101106 */
[----:B------:R-:W-:-:S02]  /*b990*/  PRMT R33, R4, 0x7772, RZ ;  /* 0x0000777204217816 */ /* 0x000fc400000000ff */
[----:B------:R-:W-:Y:S01]  /*b9a0*/  IADD3 R92, P2, R93, R134, RZ ;  /* 0x000000865d5c7210 */ /* 0x000fe20007f5e0ff */
[----:B------:R-:W-:Y:S01]  /*b9b0*/  STG.E.U8 desc[UR6][R50.64], R183 ;  /* 0x000000b732007986 */ /* 0x000fe2000c101106 */
[----:B------:R-:W-:Y:S02]  /*b9c0*/  LEA.HI.X.SX32 R85, R85, R146, 0x1, P4 ;  /* 0x0000009255557211 */ /* 0x000fe400020f0eff */
[----:B------:R-:W-:Y:S01]  /*b9d0*/  IADD3 R94, P4, R95, R134, RZ ;  /* 0x000000865f5e7210 */ /* 0x000fe20007f9e0ff */
[----:B------:R1:W-:Y:S01]  /*b9e0*/  STG.E.U8 desc[UR6][R54.64], R153 ;  /* 0x0000009936007986 */ /* 0x0003e2000c101106 */
[----:B------:R-:W-:Y:S02]  /*b9f0*/  PRMT R31, R4, 0x7773, RZ ;  /* 0x00007773041f7816 */ /* 0x000fe400000000ff */
[----:B------:R-:W-:Y:S01]  /*ba00*/  LEA.HI.X.SX32 R89, R89, R146, 0x1, P6 ;  /* 0x0000009259597211 */ /* 0x000fe200030f0eff */
[----:B------:R0:W-:Y:S01]  /*ba10*/  STG.E.U8 desc[UR6][R56.64], R181 ;  /* 0x000000b538007986 */ /* 0x0001e2000c101106 */
[----:B------:R-:W-:-:S02]  /*ba20*/  IADD3 R100, P6, R101, R134, RZ ;  /* 0x0000008665647210 */ /* 0x000fc40007fde0ff */
[----:B------:R-:W-:Y:S01]  /*ba30*/  LEA.HI.X.SX32 R91, R91, R146, 0x1, P5 ;  /* 0x000000925b5b7211 */ /* 0x000fe200028f0eff */
[----:B------:R2:W-:Y:S01]  /*ba40*/  STG.E.U8 desc[UR6][R58.64], R149 ;  /* 0x000000953a007986 */ /* 0x0005e2000c101106 */
[----:B------:R-:W-:Y:S02]  /*ba50*/  PRMT R29, R5, 0x7770, RZ ;  /* 0x00007770051d7816 */ /* 0x000fe400000000ff */
[----:B------:R-:W-:Y:S01]  /*ba60*/  IADD3 R102, P5, R103, R134, RZ ;  /* 0x0000008667667210 */ /* 0x000fe20007fbe0ff */
[----:B------:R3:W-:Y:S01]  /*ba70*/  STG.E.U8 desc[UR6][R60.64], R179 ;  /* 0x000000b33c007986 */ /* 0x0007e2000c101106 */
[----:B------:R-:W-:Y:S02]  /*ba80*/  LEA.HI.X.SX32 R93, R93, R146, 0x1, P2 ;  /* 0x000000925d5d7211 */ /* 0x000fe400010f0eff */
[----:B-1----:R-:W-:Y:S01]  /*ba90*/  PRMT R55, R9, 0x7770, RZ ;  /* 0x0000777009377816 */ /* 0x002fe200000000ff */
[----:B------:R1:W-:Y:S01]  /*baa0*/  STG.E.U8 desc[UR6][R62.64], R147 ;  /* 0x000000933e007986 */ /* 0x0003e2000c101106 */
[----:B0-----:R-:W-:-:S02]  /*bab0*/  PRMT R57, R8, 0x7773, RZ ;  /* 0x0000777308397816 */ /* 0x001fc400000000ff */
[----:B------:R-:W-:Y:S01]  /*bac0*/  IADD3 R104, P2, R105, R134, RZ ;  /* 0x0000008669687210 */ /* 0x000fe20007f5e0ff */
[----:B------:R-:W-:Y:S01]  /*bad0*/  STG.E.U8 desc[UR6][R64.64], R177 ;  /* 0x000000b140007986 */ /* 0x000fe2000c101106 */
[C---:B--2---:R-:W-:Y:S02]  /*bae0*/  PRMT R59, R8.reuse, 0x7772, RZ ;  /* 0x00007772083b7816 */ /* 0x044fe400000000ff */
[----:B------:R-:W-:Y:S01]  /*baf0*/  LEA.HI.X.SX32 R95, R95, R146, 0x1, P4 ;  /* 0x000000925f5f7211 */ /* 0x000fe200020f0eff */
[----:B------:R-:W-:Y:S01]  /*bb00*/  STG.E.U8 desc[UR6][R66.64], R145 ;  /* 0x0000009142007986 */ /* 0x000fe2000c101106 */
[C---:B---3--:R-:W-:Y:S02]  /*bb10*/  PRMT R61, R8.reuse, 0x7771, RZ ;  /* 0x00007771083d7816 */ /* 0x048fe400000000ff */
[----:B------:R-:W-:Y:S01]  /*bb20*/  PRMT R27, R5, 0x7771, RZ ;  /* 0x00007771051b7816 */ /* 0x000fe200000000ff */
[----:B------:R0:W-:Y:S01]  /*bb30*/  STG.E.U8 desc[UR6][R68.64], R3 ;  /* 0x0000000344007986 */ /* 0x0001e2000c101106 */
[----:B-1----:R-:W-:-:S02]  /*bb40*/  PRMT R63, R8, 0x7770, RZ ;  /* 0x00007770083f7816 */ /* 0x002fc400000000ff */
[----:B------:R-:W-:Y:S01]  /*bb50*/  IADD3 R106, P4, R107, R134, RZ ;  /* 0x000000866b6a7210 */ /* 0x000fe20007f9e0ff */
[----:B------:R-:W-:Y:S01]  /*bb60*/  STG.E.U8 desc[UR6][R70.64], R119 ;  /* 0x0000007746007986 */ /* 0x000fe2000c101106 */
[----:B------:R-:W-:Y:S02]  /*bb70*/  PRMT R53, R9, 0x7771, RZ ;  /* 0x0000777109357816 */ /* 0x000fe400000000ff */
[----:B------:R-:W-:Y:S01]  /*bb80*/  LEA.HI.X.SX32 R101, R101, R146, 0x1, P6 ;  /* 0x0000009265657211 */ /* 0x000fe200030f0eff */
[----:B------:R-:W-:Y:S01]  /*bb90*/  STG.E.U8 desc[UR6][R72.64], R175 ;  /* 0x000000af48007986 */ /* 0x000fe2000c101106 */
[----:B------:R-:W-:Y:S02]  /*bba0*/  PRMT R25, R5, 0x7772, RZ ;  /* 0x0000777205197816 */ /* 0x000fe400000000ff */
[----:B------:R-:W-:Y:S01]  /*bbb0*/  IADD3 R110, P6, R111, R134, RZ ;  /* 0x000000866f6e7210 */ /* 0x000fe20007fde0ff */
[----:B------:R1:W-:Y:S01]  /*bbc0*/  STG.E.U8 desc[UR6][R74.64], R37 ;  /* 0x000000254a007986 */ /* 0x0003e2000c101106 */
[----:B------:R-:W-:-:S02]  /*bbd0*/  LEA.HI.X.SX32 R103, R103, R146, 0x1, P5 ;  /* 0x0000009267677211 */ /* 0x000fc400028f0eff */
[----:B------:R-:W-:Y:S01]  /*bbe0*/  PRMT R51, R9, 0x7772, RZ ;  /* 0x0000777209337816 */ /* 0x000fe200000000ff */
[----:B------:R-:W-:Y:S01]  /*bbf0*/  STG.E.U8 desc[UR6][R76.64], R63 ;  /* 0x0000003f4c007986 */ /* 0x000fe2000c101106 */
[----:B------:R-:W-:Y:S02]  /*bc00*/  IADD3 R112, P5, R113, R134, RZ ;  /* 0x0000008671707210 */ /* 0x000fe40007fbe0ff */
[----:B------:R-:W-:Y:S01]  /*bc10*/  LEA.HI.X.SX32 R105, R105, R146, 0x1, P2 ;  /* 0x0000009269697211 */ /* 0x000fe200010f0eff */
[----:B------:R-:W-:Y:S01]  /*bc20*/  STG.E.U8 desc[UR6][R78.64], R35 ;  /* 0x000000234e007986 */ /* 0x000fe2000c101106 */
[----:B------:R-:W-:Y:S02]  /*bc30*/  PRMT R23, R5, 0x7773, RZ ;  /* 0x0000777305177816 */ /* 0x000fe400000000ff */
[----:B------:R-:W-:Y:S01]  /*bc40*/  IADD3 R114, P2, R115, R134, RZ ;  /* 0x0000008673727210 */ /* 0x000fe20007f5e0ff */
[----:B------:R-:W-:Y:S01]  /*bc50*/  STG.E.U8 desc[UR6][R80.64], R61 ;  /* 0x0000003d50007986 */ /* 0x000fe2000c101106 */
[----:B------:R-:W-:-:S02]  /*bc60*/  LEA.HI.X.SX32 R107, R107, R146, 0x1, P4 ;  /* 0x000000926b6b7211 */ /* 0x000fc400020f0eff */
[----:B------:R-:W-:Y:S01]  /*bc70*/  PRMT R49, R9, 0x7773, RZ ;  /* 0x0000777309317816 */ /* 0x000fe200000000ff */
[----:B------:R-:W-:Y:S01]  /*bc80*/  STG.E.U8 desc[UR6][R82.64], R33 ;  /* 0x0000002152007986 */ /* 0x000fe2000c101106 */
[----:B------:R-:W-:Y:S02]  /*bc90*/  IADD3 R116, P4, R117, R134, RZ ;  /* 0x0000008675747210 */ /* 0x000fe40007f9e0ff */
[----:B------:R-:W-:Y:S01]  /*bca0*/  PRMT R21, R6, 0x7770, RZ ;  /* 0x0000777006157816 */ /* 0x000fe200000000ff */
[----:B------:R-:W-:Y:S01]  /*bcb0*/  STG.E.U8 desc[UR6][R84.64], R59 ;  /* 0x0000003b54007986 */ /* 0x000fe2000c101106 */
[----:B------:R-:W-:Y:S02]  /*bcc0*/  LEA.HI.X.SX32 R111, R111, R146, 0x1, P6 ;  /* 0x000000926f6f7211 */ /* 0x000fe400030f0eff */
[----:B------:R-:W-:Y:S01]  /*bcd0*/  PRMT R47, R10, 0x7770, RZ ;  /* 0x000077700a2f7816 */ /* 0x000fe200000000ff */
[----:B------:R-:W-:Y:S01]  /*bce0*/  STG.E.U8 desc[UR6][R86.64], R31 ;  /* 0x0000001f56007986 */ /* 0x000fe2000c101106 */
[----:B------:R-:W-:-:S02]  /*bcf0*/  IADD3 R122, P6, R123, R134, RZ ;  /* 0x000000867b7a7210 */ /* 0x000fc40007fde0ff */
[----:B------:R-:W-:Y:S01]  /*bd00*/  LEA.HI.X.SX32 R113, R113, R146, 0x1, P5 ;  /* 0x0000009271717211 */ /* 0x000fe200028f0eff */
[----:B------:R-:W-:Y:S01]  /*bd10*/  STG.E.U8 desc[UR6][R88.64], R57 ;  /* 0x0000003958007986 */ /* 0x000fe2000c101106 */
[----:B------:R-:W-:Y:S02]  /*bd20*/  PRMT R19, R6, 0x7771, RZ ;  /* 0x0000777106137816 */ /* 0x000fe400000000ff */
[----:B------:R-:W-:Y:S01]  /*bd30*/  IADD3 R124, P5, R125, R134, RZ ;  /* 0x000000867d7c7210 */ /* 0x000fe20007fbe0ff */
        /* <DEDUP_REMOVED lines=8> */
[-C--:B------:R-:W-:Y:S01]  /*bdc0*/  IADD3 R128, P4, R129, R134.reuse, RZ ;  /* 0x0000008681807210 */ /* 0x080fe20007f9e0ff */
[----:B------:R-:W-:Y:S01]  /*bdd0*/  STG.E.U8 desc[UR6][R96.64], R53 ;  /* 0x0000003560007986 */ /* 0x000fe2000c101106 */
[----:B------:R-:W-:Y:S02]  /*bde0*/  PRMT R43, R10, 0x7772, RZ ;  /* 0x000077720a2b7816 */ /* 0x000fe400000000ff */
[----:B------:R-:W-:Y:S01]  /*bdf0*/  IADD3 R130, P3, R131, R134, RZ ;  /* 0x0000008683827210 */ /* 0x000fe20007f7e0ff */
[----:B------:R-:W-:Y:S01]  /*be00*/  STG.E.U8 desc[UR6][R100.64], R25 ;  /* 0x0000001964007986 */ /* 0x000fe2000c101106 */
[----:B------:R-:W-:-:S02]  /*be10*/  LEA.HI.X.SX32 R123, R123, R146, 0x1, P6 ;  /* 0x000000927b7b7211 */ /* 0x000fc400030f0eff */
[----:B0-----:R-:W-:Y:S01]  /*be20*/  PRMT R3, R6, 0x7773, RZ ;  /* 0x0000777306037816 */ /* 0x001fe200000000ff */
[----:B------:R-:W-:Y:S01]  /*be30*/  STG.E.U8 desc[UR6][R102.64], R51 ;  /* 0x0000003366007986 */ /* 0x000fe2000c101106 */
[----:B------:R-:W-:Y:S01]  /*be40*/  IADD3 R132, P6, R133, R134, RZ ;  /* 0x0000008685847210 */ /* 0x000fe20007fde0ff */
[----:B------:R-:W-:Y:S01]  /*be50*/  IMAD.SHL.U32 R6, R150, 0x2, RZ ;  /* 0x0000000296067824 */ /* 0x000fe200078e00ff */
[----:B------:R-:W-:Y:S01]  /*be60*/  LEA.HI.X.SX32 R125, R125, R146, 0x1, P5 ;  /* 0x000000927d7d7211 */ /* 0x000fe200028f0eff */
[----:B------:R-:W-:Y:S01]  /*be70*/  STG.E.U8 desc[UR6][R104.64], R23 ;  /* 0x0000001768007986 */ /* 0x000fe2000c101106 */
[C---:B------:R-:W-:Y:S02]  /*be80*/  PRMT R13, R7.reuse, 0x7773, RZ ;  /* 0x00007773070d7816 */ /* 0x040fe400000000ff */
[C---:B------:R-:W-:Y:S01]  /*be90*/  PRMT R15, R7.reuse, 0x7772, RZ ;  /* 0x00007772070f7816 */ /* 0x040fe200000000ff */
[----:B------:R-:W-:Y:S01]  /*bea0*/  STG.E.U8 desc[UR6][R106.64], R49 ;  /* 0x000000316a007986 */ /* 0x000fe2000c101106 */
[----:B------:R-:W-:-:S02]  /*beb0*/  PRMT R5, R7, 0x7771, RZ ;  /* 0x0000777107057816 */ /* 0x000fc400000000ff */
[----:B------:R-:W-:Y:S01]  /*bec0*/  PRMT R41, R10, 0x7773, RZ ;  /* 0x000077730a297816 */ /* 0x000fe200000000ff */
[----:B------:R0:W-:Y:S01]  /*bed0*/  STG.E.U8 desc[UR6][R108.64], R21 ;  /* 0x000000156c007986 */ /* 0x0001e2000c101106 */
[----:B------:R-:W-:Y:S02]  /*bee0*/  IADD3 R136, P5, R135, R134, RZ ;  /* 0x0000008687887210 */ /* 0x000fe40007fbe0ff */
[----:B------:R-:W-:Y:S01]  /*bef0*/  LEA.HI.X.SX32 R127, R127, R146, 0x1, P2 ;  /* 0x000000927f7f7211 */ /* 0x000fe200010f0eff */
[----:B------:R-:W-:Y:S01]  /*bf00*/  STG.E.U8 desc[UR6][R110.64], R47 ;  /* 0x0000002f6e007986 */ /* 0x000fe2000c101106 */
[----:B------:R-:W-:Y:S02]  /*bf10*/  PRMT R7, R7, 0x7770, RZ ;  /* 0x0000777007077816 */ /* 0x000fe400000000ff */
[C---:B------:R-:W-:Y:S01]  /*bf20*/  PRMT R9, R11.reuse, 0x7773, RZ ;  /* 0x000077730b097816 */ /* 0x040fe200000000ff */
[----:B------:R-:W-:Y:S01]  /*bf30*/  STG.E.U8 desc[UR6][R112.64], R19 ;  /* 0x0000001370007986 */ /* 0x000fe2000c101106 */
[----:B-1----:R-:W-:-:S02]  /*bf40*/  PRMT R37, R11, 0x7772, RZ ;  /* 0x000077720b257816 */ /* 0x002fc400000000ff */
[----:B------:R-:W-:Y:S01]  /*bf50*/  PRMT R39, R11, 0x7771, RZ ;  /* 0x000077710b277816 */ /* 0x000fe200000000ff */
[----:B------:R-:W-:Y:S01]  /*bf60*/  STG.E.U8 desc[UR6][R114.64], R45 ;  /* 0x0000002d72007986 */ /* 0x000fe2000c101106 */
[----:B------:R-:W-:Y:S01]  /*bf70*/  IADD3 R138, P2, R139, R134, RZ ;  /* 0x000000868b8a7210 */ /* 0x000fe20007f5e0ff */
[----:B0-----:R-:W0:Y:S01]  /*bf80*/  LDC.64 R20, c[0x0][0x230] ;  /* 0x00008c00ff147b82 */ /* 0x001e220000000a00 */
[----:B------:R-:W-:Y:S01]  /*bf90*/  LEA.HI.X.SX32 R129, R129, R146, 0x1, P4 ;  /* 0x0000009281817211 */ /* 0x000fe200020f0eff */
[----:B------:R-:W-:Y:S01]  /*bfa0*/  STG.E.U8 desc[UR6][R116.64], R17 ;  /* 0x0000001174007986 */ /* 0x000fe2000c101106 */
[----:B------:R-:W-:Y:S02]  /*bfb0*/  PRMT R11, R11, 0x7770, RZ ;  /* 0x000077700b0b7816 */ /* 0x000fe400000000ff */
[----:B------:R-:W-:Y:S01]  /*bfc0*/  IADD3 R140, P4, R141, R134, RZ ;  /* 0x000000868d8c7210 */ /* 0x000fe20007f9e0ff */
[----:B------:R-:W-:Y:S01]  /*bfd0*/  STG.E.U8 desc[UR6][R120.64], R43 ;  /* 0x0000002b78007986 */ /* 0x000fe2000c101106 */
[----:B------:R-:W-:-:S02]  /*bfe0*/  LEA.HI.X.SX32 R131, R131, R146, 0x1, P3 ;  /* 0x0000009283837211 */ /* 0x000fc400018f0eff */
[C---:B------:R-:W-:Y:S01]  /*bff0*/  IADD3 R134, P3, R142.reuse, R134, RZ ;  /* 0x000000868e867210 */ /* 0x040fe20007f7e0ff */
[----:B------:R1:W-:Y:S01]  /*c000*/  STG.E.U8 desc[UR6][R122.64], R3 ;  /* 0x000000037a007986 */ /* 0x0003e2000c101106 */
[-C--:B------:R-:W-:Y:S02]  /*c010*/  LEA.HI.X.SX32 R133, R133, R146.reuse, 0x1, P6 ;  /* 0x0000009285857211 */ /* 0x080fe400030f0eff */
[-C--:B------:R-:W-:Y:S01]  /*c020*/  LEA.HI.X.SX32 R137, R135, R146.reuse, 0x1, P5 ;  /* 0x0000009287897211 */ /* 0x080fe200028f0eff */
[----:B------:R-:W-:Y:S01]  /*c030*/  STG.E.U8 desc[UR6][R124.64], R41 ;  /* 0x000000297c007986 */ /* 0x000fe2000c101106 */
[-C--:B------:R-:W-:Y:S02]  /*c040*/  LEA.HI.X.SX32 R139, R139, R146.reuse, 0x1, P2 ;  /* 0x000000928b8b7211 */ /* 0x080fe400010f0eff */
[-C--:B------:R-:W-:Y:S01]  /*c050*/  LEA.HI.X.SX32 R141, R141, R146.reuse, 0x1, P4 ;  /* 0x000000928d8d7211 */ /* 0x080fe200020f0eff */
[----:B------:R2:W-:Y:S01]  /*c060*/  STG.E.U8 desc[UR6][R126.64], R7 ;  /* 0x000000077e007986 */ /* 0x0005e2000c101106 */
[----:B------:R-:W-:-:S02]  /*c070*/  LEA.HI.X.SX32 R135, R142, R146, 0x1, P3 ;  /* 0x000000928e877211 */ /* 0x000fc400018f0eff */
[----:B------:R-:W-:Y:S01]  /*c080*/  FSEL R2, R99, -INF , P0 ;  /* 0xff80000063027808 */ /* 0x000fe20000000000 */
[----:B------:R-:W-:Y:S01]  /*c090*/  STG.E.U8 desc[UR6][R128.64], R11 ;  /* 0x0000000b80007986 */ /* 0x000fe2000c101106 */
[----:B-1----:R-:W-:Y:S02]  /*c0a0*/  FSEL R3, R118, -INF , P1 ;  /* 0xff80000076037808 */ /* 0x002fe40000800000 */
[----:B------:R-:W-:Y:S01]  /*c0b0*/  LOP3.LUT P2, RZ, R150, 0xc0, RZ, 0xc0, !PT ;  /* 0x000000c096ff7812 */ /* 0x000fe2000784c0ff */
[----:B------:R1:W-:Y:S01]  /*c0c0*/  STG.E.U8 desc[UR6][R130.64], R5 ;  /* 0x0000000582007986 */ /* 0x0003e2000c101106 */
[----:B------:R-:W-:-:S03]  /*c0d0*/  FFMA R4, R2, 0.69314718246459960938, R151 ;  /* 0x3f31721802047823 */ /* 0x000fc60000000097 */
[----:B------:R3:W-:Y:S01]  /*c0e0*/  STG.E.U8 desc[UR6][R132.64], R39 ;  /* 0x0000002784007986 */ /* 0x0007e2000c101106 */
[----:B--2---:R-:W-:Y:S01]  /*c0f0*/  LOP3.LUT R7, R6, 0xf8, RZ, 0xc0, !PT ;  /* 0x000000f806077812 */ /* 0x004fe200078ec0ff */
[C---:B------:R-:W-:Y:S02]  /*c100*/  IMAD.HI R6, R148.reuse, 0x4, RZ ;  /* 0x0000000494067827 */ /* 0x040fe400078e02ff */
[----:B------:R3:W-:Y:S04]  /*c110*/  STG.E.U8 desc[UR6][R136.64], R15 ;  /* 0x0000000f88007986 */ /* 0x0007e8000c101106 */
[----:B------:R3:W-:Y:S01]  /*c120*/  STG.E.U8 desc[UR6][R138.64], R37 ;  /* 0x000000258a007986 */ /* 0x0007e2000c101106 */
[----:B-1----:R-:W-:Y:S01]  /*c130*/  FFMA R5, R3, 0.69314718246459960938, R98 ;  /* 0x3f31721803057823 */ /* 0x002fe20000000062 */
[----:B------:R-:W-:-:S02]  /*c140*/  IMAD.SHL.U32 R3, R148, 0x4, RZ ;  /* 0x0000000494037824 */ /* 0x000fc400078e00ff */
[----:B------:R3:W-:Y:S03]  /*c150*/  STG.E.U8 desc[UR6][R140.64], R13 ;  /* 0x0000000d8c007986 */ /* 0x0007e6000c101106 */
[----:B0-----:R-:W-:Y:S01]  /*c160*/  IADD3 R2, P0, P1, R3, UR4, R20 ;  /* 0x0000000403027c10 */ /* 0x001fe2000f91e014 */
[----:B------:R3:W-:Y:S03]  /*c170*/  STG.E.U8 desc[UR6][R134.64], R9 ;  /* 0x0000000986007986 */ /* 0x0007e6000c101106 */
[----:B------:R-:W-:Y:S01]  /*c180*/  IADD3.X R3, R6, UR9, R21, P0, P1 ;  /* 0x0000000906037c10 */ /* 0x000fe200087e2415 */
[----:B------:R-:W-:Y:S06]  /*c190*/  BAR.SYNC.DEFER_BLOCKING 0x0 ;  /* 0x0000000000007b1d */ /* 0x000fec0000010000 */
[----:B------:R3:W-:Y:S02]  /*c1a0*/  STS.64 [R7+UR5], R4 ;  /* 0x0000000407007988 */ /* 0x0007e40008000a05 */
[----:B------:R-:W-:Y:S06]  /*c1b0*/  BAR.SYNC.DEFER_BLOCKING 0x0 ;  /* 0x0000000000007b1d */ /* 0x000fec0000010000 */
[----:B------:R-:W-:Y:S05]  /*c1c0*/  @P2 EXIT ;  /* 0x000000000000294d */ /* 0x000fea0003800000 */
[----:B---3--:R-:W0:Y:S04]  /*c1d0*/  LDS R5, [R0] ;  /* 0x0000000000057984 */ /* 0x008e280000000800 */
[----:B0-----:R-:W-:Y:S01]  /*c1e0*/  STG.E desc[UR6][R2.64], R5 ;  /* 0x0000000502007986 */ /* 0x001fe2000c101906 */
[----:B------:R-:W-:Y:S05]  /*c1f0*/  EXIT ;  /* 0x000000000000794d */ /* 0x000fea0003800000 */
.L_x_2:
[----:B------:R-:W-:-:S00]  /*c200*/  BRA `(.L_x_2) ;  /* 0xfffffffc00fc7947 */ /* 0x000fc0000383ffff */
[----:B------:R-:W-:-:S00]  /*c210*/  NOP ;  /* 0x0000000000007918 */ /* 0x000fc00000000000 */
        /* <DEDUP_REMOVED lines=14> */
.L_x_3:


//--------------------- .nv.global.init           --------------------------
	.section	.nv.global.init,"aw",@progbits
.nv.global.init:
	.type		_$_str,@object
	.size		_$_str,(.L_0 - _$_str)
_$_str:
        /*0000*/ 	.byte	0x5f, 0x5f, 0x43, 0x55, 0x44, 0x41, 0x5f, 0x46, 0x54, 0x5a, 0x00
.L_0:


//--------------------- .nv.shared.attn_fwd       --------------------------
	.section	.nv.shared.attn_fwd,"aw",@nobits
	.sectionflags	@""
	.align	16
	.zero		1024


//--------------------- .nv.shared.reserved.0     --------------------------
	.section	.nv.shared.reserved.0,"aw",@nobits
	.weak		__nv_reservedSMEM_offset_0_alias
	.size		__nv_reservedSMEM_offset_0_alias, 0, 0
	.other		__nv_reservedSMEM_offset_0_alias,@"STO_CUDA_RESERVED_SHARED STV_DEFAULT"
__nv_reservedSMEM_offset_0_alias:
	.zero		0


//--------------------- .nv.constant0.attn_fwd    --------------------------
	.section	.nv.constant0.attn_fwd,"a",@progbits
	.sectionflags	@""
	.align	4
.nv.constant0.attn_fwd:
	.zero		664


//--------------------- SYMBOLS --------------------------

	.type		.nv.reservedSmem.offset0,@object
	.size		.nv.reservedSmem.offset0,0x4
